//
// Generated by NVIDIA NVVM Compiler
//
// Compiler Build ID: CL-36424714
// Cuda compilation tools, release 13.0, V13.0.88
// Based on NVVM 20.0.0
//

.version 9.0
.target sm_100
.address_size 64

	// .globl	_Z9crossoverPjS_S_j
.func  (.param .b64 func_retval0) __internal_accurate_pow
(
	.param .b64 __internal_accurate_pow_param_0
)
;
.global .align 4 .b8 precalc_xorwow_matrix[102400];
.global .align 4 .b8 precalc_xorwow_offset_matrix[102400];
.global .align 4 .b8 mrg32k3aM1[2304];
.global .align 4 .b8 mrg32k3aM2[2304];
.global .align 4 .b8 mrg32k3aM1SubSeq[2016];
.global .align 4 .b8 mrg32k3aM2SubSeq[2016];
.global .align 4 .b8 mrg32k3aM1Seq[2304];
.global .align 4 .b8 mrg32k3aM2Seq[2304];
.const .align 8 .b8 __cr_lgamma_table[72];
// _ZZ9crossoverPjS_S_jE6mother has been demoted
// _ZZ9crossoverPjS_S_jE1a has been demoted
// _ZZ9crossoverPjS_S_jE1b has been demoted
// _ZZ13SBX_crossoverPjPfS_S0_jE6mother has been demoted
// _ZZ13SBX_crossoverPjPfS_S0_jE4beta has been demoted
// _ZZ8mutationPjS_PfjE1a has been demoted
// _ZZ8mutationPjS_PfjE1b has been demoted
// _ZZ17calculate_fitnessPjPdS0_jjE10individual has been demoted
// _ZZ17calculate_fitnessPjPdS0_jjE9immediate has been demoted
// _ZZ14reduce_fitnessPdS_jE10individual has been demoted
// _ZZ16select_offspringPjS_PdS0_jE6parent has been demoted
// _ZZ16select_offspringPjS_PdS0_jE9offspring has been demoted

.visible .entry _Z9crossoverPjS_S_j(
	.param .u64 .ptr .align 1 _Z9crossoverPjS_S_j_param_0,
	.param .u64 .ptr .align 1 _Z9crossoverPjS_S_j_param_1,
	.param .u64 .ptr .align 1 _Z9crossoverPjS_S_j_param_2,
	.param .u32 _Z9crossoverPjS_S_j_param_3
)
{
	.reg .pred 	%p<11>;
	.reg .b16 	%rs<11>;
	.reg .b32 	%r<46>;
	.reg .b64 	%rd<31>;
	// demoted variable
	.shared .align 4 .u32 _ZZ9crossoverPjS_S_jE6mother;
	// demoted variable
	.shared .align 4 .u32 _ZZ9crossoverPjS_S_jE1a;
	// demoted variable
	.shared .align 4 .u32 _ZZ9crossoverPjS_S_jE1b;
	ld.param.u64 	%rd6, [_Z9crossoverPjS_S_j_param_0];
	ld.param.u64 	%rd4, [_Z9crossoverPjS_S_j_param_1];
	ld.param.u64 	%rd5, [_Z9crossoverPjS_S_j_param_2];
	ld.param.u32 	%r7, [_Z9crossoverPjS_S_j_param_3];
	cvta.to.global.u64 	%rd1, %rd6;
	mov.u32 	%r1, %tid.x;
	mov.u32 	%r2, %ctaid.x;
	setp.ne.s32 	%p1, %r1, 0;
	@%p1 bra 	$L__BB0_2;
	cvta.to.global.u64 	%rd7, %rd5;
	mul.lo.s32 	%r8, %r2, 3;
	mul.wide.u32 	%rd8, %r8, 4;
	add.s64 	%rd9, %rd7, %rd8;
	ld.global.u32 	%r9, [%rd9];
	and.b32  	%r10, %r9, 3;
	st.shared.u32 	[_ZZ9crossoverPjS_S_jE6mother], %r10;
	add.s32 	%r11, %r8, 1;
	mul.wide.u32 	%rd10, %r11, 4;
	add.s64 	%rd11, %rd7, %rd10;
	ld.global.u32 	%r12, [%rd11];
	mul.hi.u32 	%r13, %r12, 1321528399;
	shr.u32 	%r14, %r13, 4;
	mul.lo.s32 	%r15, %r14, 52;
	sub.s32 	%r16, %r12, %r15;
	st.shared.u32 	[_ZZ9crossoverPjS_S_jE1a], %r16;
	add.s32 	%r17, %r8, 2;
	mul.wide.u32 	%rd12, %r17, 4;
	add.s64 	%rd13, %rd7, %rd12;
	ld.global.u32 	%r18, [%rd13];
	mul.hi.u32 	%r19, %r18, 1321528399;
	shr.u32 	%r20, %r19, 4;
	mul.lo.s32 	%r21, %r20, 52;
	sub.s32 	%r22, %r18, %r21;
	st.shared.u32 	[_ZZ9crossoverPjS_S_jE1b], %r22;
$L__BB0_2:
	bar.sync 	0;
	mul.lo.s32 	%r23, %r7, %r2;
	cvt.u64.u32 	%rd14, %r23;
	add.s64 	%rd2, %rd1, %rd14;
	cvta.to.global.u64 	%rd15, %rd4;
	add.s64 	%rd16, %rd15, %rd14;
	mul.wide.u32 	%rd17, %r1, 4;
	add.s64 	%rd18, %rd2, %rd17;
	ld.global.u32 	%r24, [%rd18];
	add.s64 	%rd3, %rd16, %rd17;
	st.global.u32 	[%rd3], %r24;
	bar.sync 	0;
	ld.shared.u32 	%r45, [_ZZ9crossoverPjS_S_jE1a];
	ld.shared.u32 	%r4, [_ZZ9crossoverPjS_S_jE1b];
	setp.le.u32 	%p2, %r45, %r4;
	mov.u32 	%r44, %r4;
	@%p2 bra 	$L__BB0_4;
	st.shared.u32 	[_ZZ9crossoverPjS_S_jE1a], %r4;
	st.shared.u32 	[_ZZ9crossoverPjS_S_jE1b], %r45;
	mov.u32 	%r44, %r45;
	mov.u32 	%r45, %r4;
$L__BB0_4:
	setp.lt.u32 	%p3, %r1, %r45;
	setp.gt.u32 	%p4, %r1, %r44;
	or.pred  	%p5, %p3, %p4;
	@%p5 bra 	$L__BB0_14;
	ld.shared.u32 	%r25, [_ZZ9crossoverPjS_S_jE6mother];
	setp.gt.s32 	%p6, %r25, 1;
	@%p6 bra 	$L__BB0_9;
	setp.eq.s32 	%p9, %r25, 0;
	@%p9 bra 	$L__BB0_12;
	setp.eq.s32 	%p10, %r25, 1;
	@%p10 bra 	$L__BB0_8;
	bra.uni 	$L__BB0_14;
$L__BB0_8:
	add.s32 	%r30, %r2, 1;
	mul.hi.u32 	%r31, %r30, 1717986919;
	shr.u32 	%r32, %r31, 2;
	mul.lo.s32 	%r33, %r32, 10;
	sub.s32 	%r34, %r30, %r33;
	mul.lo.s32 	%r35, %r7, %r34;
	cvt.u64.u32 	%rd23, %r35;
	add.s64 	%rd24, %rd1, %rd23;
	add.s64 	%rd26, %rd24, %rd17;
	ld.global.u32 	%r36, [%rd26];
	st.global.u32 	[%rd3], %r36;
	bra.uni 	$L__BB0_14;
$L__BB0_9:
	setp.eq.s32 	%p7, %r25, 2;
	@%p7 bra 	$L__BB0_13;
	setp.eq.s32 	%p8, %r25, 3;
	@%p8 bra 	$L__BB0_11;
	bra.uni 	$L__BB0_14;
$L__BB0_11:
	cvt.u16.u32 	%rs1, %r1;
	add.s16 	%rs2, %rs1, 1;
	mul.hi.u16 	%rs3, %rs2, 6554;
	mul.lo.s16 	%rs4, %rs3, 10;
	sub.s16 	%rs5, %rs2, %rs4;
	cvt.u32.u16 	%r26, %rs5;
	mul.wide.u32 	%rd19, %r26, 4;
	add.s64 	%rd20, %rd2, %rd19;
	ld.global.u32 	%r27, [%rd20];
	st.global.u32 	[%rd3], %r27;
	bra.uni 	$L__BB0_14;
$L__BB0_12:
	add.s32 	%r37, %r2, 9;
	mul.hi.u32 	%r38, %r37, -858993459;
	shr.u32 	%r39, %r38, 3;
	mul.lo.s32 	%r40, %r39, 10;
	sub.s32 	%r41, %r37, %r40;
	mul.lo.s32 	%r42, %r7, %r41;
	cvt.u64.u32 	%rd27, %r42;
	add.s64 	%rd28, %rd1, %rd27;
	add.s64 	%rd30, %rd28, %rd17;
	ld.global.u32 	%r43, [%rd30];
	st.global.u32 	[%rd3], %r43;
	bra.uni 	$L__BB0_14;
$L__BB0_13:
	cvt.u16.u32 	%rs6, %r1;
	add.s16 	%rs7, %rs6, 9;
	mul.hi.u16 	%rs8, %rs7, 6554;
	mul.lo.s16 	%rs9, %rs8, 10;
	sub.s16 	%rs10, %rs7, %rs9;
	cvt.u32.u16 	%r28, %rs10;
	mul.wide.u32 	%rd21, %r28, 4;
	add.s64 	%rd22, %rd2, %rd21;
	ld.global.u32 	%r29, [%rd22];
	st.global.u32 	[%rd3], %r29;
$L__BB0_14:
	ret;

}
	// .globl	_Z13SBX_crossoverPjPfS_S0_j
.visible .entry _Z13SBX_crossoverPjPfS_S0_j(
	.param .u64 .ptr .align 1 _Z13SBX_crossoverPjPfS_S0_j_param_0,
	.param .u64 .ptr .align 1 _Z13SBX_crossoverPjPfS_S0_j_param_1,
	.param .u64 .ptr .align 1 _Z13SBX_crossoverPjPfS_S0_j_param_2,
	.param .u64 .ptr .align 1 _Z13SBX_crossoverPjPfS_S0_j_param_3,
	.param .u32 _Z13SBX_crossoverPjPfS_S0_j_param_4
)
{
	.reg .pred 	%p<32>;
	.reg .b32 	%r<96>;
	.reg .b32 	%f<39>;
	.reg .b64 	%rd<39>;
	.reg .b64 	%fd<41>;
	// demoted variable
	.shared .align 4 .u32 _ZZ13SBX_crossoverPjPfS_S0_jE6mother;
	// demoted variable
	.shared .align 4 .f32 _ZZ13SBX_crossoverPjPfS_S0_jE4beta;
	ld.param.u64 	%rd7, [_Z13SBX_crossoverPjPfS_S0_j_param_0];
	ld.param.u64 	%rd4, [_Z13SBX_crossoverPjPfS_S0_j_param_1];
	ld.param.u64 	%rd5, [_Z13SBX_crossoverPjPfS_S0_j_param_2];
	ld.param.u64 	%rd6, [_Z13SBX_crossoverPjPfS_S0_j_param_3];
	ld.param.u32 	%r9, [_Z13SBX_crossoverPjPfS_S0_j_param_4];
	cvta.to.global.u64 	%rd1, %rd7;
	mov.u32 	%r1, %tid.x;
	mov.u32 	%r2, %ctaid.x;
	setp.ne.s32 	%p1, %r1, 0;
	@%p1 bra 	$L__BB1_17;
	cvta.to.global.u64 	%rd8, %rd6;
	cvta.to.global.u64 	%rd9, %rd5;
	mul.wide.u32 	%rd10, %r2, 4;
	add.s64 	%rd11, %rd9, %rd10;
	ld.global.u32 	%r10, [%rd11];
	and.b32  	%r11, %r10, 3;
	st.shared.u32 	[_ZZ13SBX_crossoverPjPfS_S0_jE6mother], %r11;
	add.s64 	%rd12, %rd8, %rd10;
	ld.global.f32 	%f1, [%rd12];
	setp.leu.f32 	%p2, %f1, 0f3F000000;
	@%p2 bra 	$L__BB1_8;
	cvt.f64.f32 	%fd23, %f1;
	add.f64 	%fd1, %fd23, %fd23;
	{
	.reg .b32 %temp; 
	mov.b64 	{%temp, %r3}, %fd1;
	}
	mov.f64 	%fd24, 0d3FD5555555555555;
	{
	.reg .b32 %temp; 
	mov.b64 	{%temp, %r4}, %fd24;
	}
	and.b32  	%r5, %r4, 2146435072;
	setp.neu.f64 	%p15, %fd1, 0d0000000000000000;
	@%p15 bra 	$L__BB1_4;
	setp.eq.s32 	%p17, %r5, 1127219200;
	selp.b32 	%r26, %r3, 0, %p17;
	setp.lt.s32 	%p18, %r4, 0;
	or.b32  	%r27, %r26, 2146435072;
	selp.b32 	%r28, %r27, %r26, %p18;
	mov.b32 	%r29, 0;
	mov.b64 	%fd38, {%r29, %r28};
	bra.uni 	$L__BB1_5;
$L__BB1_4:
	{ // callseq 1, 0
	.param .b64 param0;
	st.param.f64 	[param0], %fd1;
	.param .b64 retval0;
	call.uni (retval0), 
	__internal_accurate_pow, 
	(
	param0
	);
	ld.param.f64 	%fd25, [retval0];
	} // callseq 1
	setp.lt.s32 	%p16, %r3, 0;
	selp.f64 	%fd38, 0dFFF8000000000000, %fd25, %p16;
$L__BB1_5:
	add.f64 	%fd27, %fd1, 0d3FD5555555555555;
	{
	.reg .b32 %temp; 
	mov.b64 	{%temp, %r30}, %fd27;
	}
	and.b32  	%r31, %r30, 2146435072;
	setp.ne.s32 	%p19, %r31, 2146435072;
	setp.neu.f64 	%p20, %fd1, 0d7FF0000000000000;
	or.pred  	%p21, %p19, %p20;
	@%p21 bra 	$L__BB1_7;
	setp.eq.s32 	%p22, %r5, 1127219200;
	setp.lt.s32 	%p23, %r4, 0;
	selp.b32 	%r33, 0, 2146435072, %p23;
	setp.lt.s32 	%p24, %r3, 0;
	and.b32  	%r34, %r4, 2147483647;
	setp.ne.s32 	%p25, %r34, 1071644672;
	or.b32  	%r35, %r33, -2147483648;
	selp.b32 	%r36, %r35, %r33, %p25;
	selp.b32 	%r37, %r36, %r33, %p22;
	selp.b32 	%r38, %r37, %r33, %p24;
	mov.b32 	%r39, 0;
	mov.b64 	%fd38, {%r39, %r38};
$L__BB1_7:
	setp.eq.f64 	%p26, %fd1, 0d3FF0000000000000;
	selp.f64 	%fd28, 0d3FF0000000000000, %fd38, %p26;
	cvt.rn.f32.f64 	%f6, %fd28;
	st.shared.f32 	[_ZZ13SBX_crossoverPjPfS_S0_jE4beta], %f6;
	bra.uni 	$L__BB1_17;
$L__BB1_8:
	add.f32 	%f2, %f1, %f1;
	mov.f32 	%f3, 0f40000000;
	sub.f32 	%f4, %f3, %f2;
	cvt.f64.f32 	%fd14, %f4;
	rcp.rn.f64 	%fd7, %fd14;
	{
	.reg .b32 %temp; 
	mov.b64 	{%temp, %r6}, %fd7;
	}
	mov.f64 	%fd15, 0d3FD5555555555555;
	{
	.reg .b32 %temp; 
	mov.b64 	{%temp, %r7}, %fd15;
	}
	and.b32  	%r8, %r7, 2146435072;
	setp.neu.f64 	%p3, %fd7, 0d0000000000000000;
	@%p3 bra 	$L__BB1_10;
	setp.eq.s32 	%p5, %r8, 1127219200;
	selp.b32 	%r12, %r6, 0, %p5;
	setp.lt.s32 	%p6, %r7, 0;
	or.b32  	%r13, %r12, 2146435072;
	selp.b32 	%r14, %r13, %r12, %p6;
	mov.b32 	%r15, 0;
	mov.b64 	%fd40, {%r15, %r14};
	bra.uni 	$L__BB1_11;
$L__BB1_10:
	abs.f64 	%fd16, %fd7;
	{ // callseq 0, 0
	.param .b64 param0;
	st.param.f64 	[param0], %fd16;
	.param .b64 retval0;
	call.uni (retval0), 
	__internal_accurate_pow, 
	(
	param0
	);
	ld.param.f64 	%fd17, [retval0];
	} // callseq 0
	setp.lt.s32 	%p4, %r6, 0;
	selp.f64 	%fd40, 0dFFF8000000000000, %fd17, %p4;
$L__BB1_11:
	add.f64 	%fd19, %fd7, 0d3FD5555555555555;
	{
	.reg .b32 %temp; 
	mov.b64 	{%temp, %r16}, %fd19;
	}
	and.b32  	%r17, %r16, 2146435072;
	setp.ne.s32 	%p7, %r17, 2146435072;
	@%p7 bra 	$L__BB1_16;
	setp.num.f64 	%p8, %fd7, %fd7;
	@%p8 bra 	$L__BB1_14;
	mov.f64 	%fd21, 0d3FD5555555555555;
	add.rn.f64 	%fd40, %fd7, %fd21;
	bra.uni 	$L__BB1_16;
$L__BB1_14:
	abs.f64 	%fd20, %fd7;
	setp.neu.f64 	%p9, %fd20, 0d7FF0000000000000;
	@%p9 bra 	$L__BB1_16;
	setp.eq.s32 	%p10, %r8, 1127219200;
	setp.lt.s32 	%p11, %r7, 0;
	selp.b32 	%r19, 0, 2146435072, %p11;
	setp.lt.s32 	%p12, %r6, 0;
	and.b32  	%r20, %r7, 2147483647;
	setp.ne.s32 	%p13, %r20, 1071644672;
	or.b32  	%r21, %r19, -2147483648;
	selp.b32 	%r22, %r21, %r19, %p13;
	selp.b32 	%r23, %r22, %r19, %p10;
	selp.b32 	%r24, %r23, %r19, %p12;
	mov.b32 	%r25, 0;
	mov.b64 	%fd40, {%r25, %r24};
$L__BB1_16:
	setp.eq.f64 	%p14, %fd7, 0d3FF0000000000000;
	selp.f64 	%fd22, 0d3FF0000000000000, %fd40, %p14;
	cvt.rn.f32.f64 	%f5, %fd22;
	st.shared.f32 	[_ZZ13SBX_crossoverPjPfS_S0_jE4beta], %f5;
$L__BB1_17:
	bar.sync 	0;
	mul.lo.s32 	%r41, %r9, %r2;
	cvt.u64.u32 	%rd13, %r41;
	add.s64 	%rd2, %rd1, %rd13;
	cvta.to.global.u64 	%rd14, %rd4;
	add.s64 	%rd3, %rd14, %rd13;
	ld.shared.u32 	%r40, [_ZZ13SBX_crossoverPjPfS_S0_jE6mother];
	setp.gt.s32 	%p27, %r40, 1;
	@%p27 bra 	$L__BB1_21;
	setp.eq.s32 	%p30, %r40, 0;
	@%p30 bra 	$L__BB1_24;
	setp.eq.s32 	%p31, %r40, 1;
	@%p31 bra 	$L__BB1_20;
	bra.uni 	$L__BB1_26;
$L__BB1_20:
	add.s32 	%r66, %r2, 10;
	mul.hi.u32 	%r67, %r66, -858993459;
	shr.u32 	%r68, %r67, 3;
	mul.hi.u32 	%r69, %r68, 429496730;
	mul.lo.s32 	%r70, %r69, 10;
	sub.s32 	%r71, %r68, %r70;
	mul.hi.u32 	%r72, %r2, 1717986919;
	shr.u32 	%r73, %r72, 2;
	mul.lo.s32 	%r74, %r73, 10;
	sub.s32 	%r75, %r2, %r74;
	mad.lo.s32 	%r76, %r71, 10, %r75;
	mul.lo.s32 	%r77, %r9, %r76;
	cvt.u64.u32 	%rd27, %r77;
	add.s64 	%rd28, %rd1, %rd27;
	ld.shared.f32 	%f23, [_ZZ13SBX_crossoverPjPfS_S0_jE4beta];
	add.f32 	%f24, %f23, 0f3F800000;
	mul.wide.u32 	%rd29, %r1, 4;
	add.s64 	%rd30, %rd28, %rd29;
	ld.global.u32 	%r78, [%rd30];
	cvt.rn.f32.u32 	%f25, %r78;
	mov.f32 	%f26, 0f3F800000;
	sub.f32 	%f27, %f26, %f23;
	add.s64 	%rd31, %rd2, %rd29;
	ld.global.u32 	%r79, [%rd31];
	cvt.rn.f32.u32 	%f28, %r79;
	mul.f32 	%f29, %f27, %f28;
	fma.rn.f32 	%f30, %f24, %f25, %f29;
	cvt.f64.f32 	%fd33, %f30;
	mul.f64 	%fd34, %fd33, 0d3FE0000000000000;
	cvt.rzi.u32.f64 	%r80, %fd34;
	add.s64 	%rd32, %rd3, %rd29;
	st.global.u32 	[%rd32], %r80;
	bra.uni 	$L__BB1_26;
$L__BB1_21:
	setp.eq.s32 	%p28, %r40, 2;
	@%p28 bra 	$L__BB1_25;
	setp.eq.s32 	%p29, %r40, 3;
	@%p29 bra 	$L__BB1_23;
	bra.uni 	$L__BB1_26;
$L__BB1_23:
	mul.hi.u32 	%r42, %r2, 1717986919;
	shr.u32 	%r43, %r42, 2;
	add.s32 	%r44, %r2, 1;
	mul.hi.u32 	%r45, %r44, 1717986919;
	shr.u32 	%r46, %r45, 2;
	mul.lo.s32 	%r47, %r46, 10;
	sub.s32 	%r48, %r44, %r47;
	mad.lo.s32 	%r49, %r43, 10, %r48;
	mul.lo.s32 	%r50, %r9, %r49;
	cvt.u64.u32 	%rd15, %r50;
	add.s64 	%rd16, %rd1, %rd15;
	ld.shared.f32 	%f7, [_ZZ13SBX_crossoverPjPfS_S0_jE4beta];
	add.f32 	%f8, %f7, 0f3F800000;
	mul.wide.u32 	%rd17, %r1, 4;
	add.s64 	%rd18, %rd16, %rd17;
	ld.global.u32 	%r51, [%rd18];
	cvt.rn.f32.u32 	%f9, %r51;
	mov.f32 	%f10, 0f3F800000;
	sub.f32 	%f11, %f10, %f7;
	add.s64 	%rd19, %rd2, %rd17;
	ld.global.u32 	%r52, [%rd19];
	cvt.rn.f32.u32 	%f12, %r52;
	mul.f32 	%f13, %f11, %f12;
	fma.rn.f32 	%f14, %f8, %f9, %f13;
	cvt.f64.f32 	%fd29, %f14;
	mul.f64 	%fd30, %fd29, 0d3FE0000000000000;
	cvt.rzi.u32.f64 	%r53, %fd30;
	add.s64 	%rd20, %rd3, %rd17;
	st.global.u32 	[%rd20], %r53;
	bra.uni 	$L__BB1_26;
$L__BB1_24:
	add.s32 	%r81, %r2, 90;
	mul.hi.u32 	%r82, %r81, -858993459;
	shr.u32 	%r83, %r82, 3;
	mul.hi.u32 	%r84, %r83, 429496730;
	mul.lo.s32 	%r85, %r84, 10;
	sub.s32 	%r86, %r83, %r85;
	mul.hi.u32 	%r87, %r2, 1717986919;
	shr.u32 	%r88, %r87, 2;
	mul.lo.s32 	%r89, %r88, 10;
	sub.s32 	%r90, %r2, %r89;
	mad.lo.s32 	%r91, %r86, 10, %r90;
	mul.lo.s32 	%r92, %r9, %r91;
	cvt.u64.u32 	%rd33, %r92;
	add.s64 	%rd34, %rd1, %rd33;
	ld.shared.f32 	%f31, [_ZZ13SBX_crossoverPjPfS_S0_jE4beta];
	add.f32 	%f32, %f31, 0f3F800000;
	mul.wide.u32 	%rd35, %r1, 4;
	add.s64 	%rd36, %rd34, %rd35;
	ld.global.u32 	%r93, [%rd36];
	cvt.rn.f32.u32 	%f33, %r93;
	mov.f32 	%f34, 0f3F800000;
	sub.f32 	%f35, %f34, %f31;
	add.s64 	%rd37, %rd2, %rd35;
	ld.global.u32 	%r94, [%rd37];
	cvt.rn.f32.u32 	%f36, %r94;
	mul.f32 	%f37, %f35, %f36;
	fma.rn.f32 	%f38, %f32, %f33, %f37;
	cvt.f64.f32 	%fd35, %f38;
	mul.f64 	%fd36, %fd35, 0d3FE0000000000000;
	cvt.rzi.u32.f64 	%r95, %fd36;
	add.s64 	%rd38, %rd3, %rd35;
	st.global.u32 	[%rd38], %r95;
	bra.uni 	$L__BB1_26;
$L__BB1_25:
	mul.hi.u32 	%r54, %r2, 1717986919;
	shr.u32 	%r55, %r54, 2;
	add.s32 	%r56, %r2, -1;
	mul.hi.u32 	%r57, %r56, -858993459;
	shr.u32 	%r58, %r57, 3;
	mul.lo.s32 	%r59, %r58, 10;
	sub.s32 	%r60, %r56, %r59;
	mad.lo.s32 	%r61, %r55, 10, %r60;
	mul.lo.s32 	%r62, %r9, %r61;
	cvt.u64.u32 	%rd21, %r62;
	add.s64 	%rd22, %rd1, %rd21;
	ld.shared.f32 	%f15, [_ZZ13SBX_crossoverPjPfS_S0_jE4beta];
	add.f32 	%f16, %f15, 0f3F800000;
	mul.wide.u32 	%rd23, %r1, 4;
	add.s64 	%rd24, %rd22, %rd23;
	ld.global.u32 	%r63, [%rd24];
	cvt.rn.f32.u32 	%f17, %r63;
	mov.f32 	%f18, 0f3F800000;
	sub.f32 	%f19, %f18, %f15;
	add.s64 	%rd25, %rd2, %rd23;
	ld.global.u32 	%r64, [%rd25];
	cvt.rn.f32.u32 	%f20, %r64;
	mul.f32 	%f21, %f19, %f20;
	fma.rn.f32 	%f22, %f16, %f17, %f21;
	cvt.f64.f32 	%fd31, %f22;
	mul.f64 	%fd32, %fd31, 0d3FE0000000000000;
	cvt.rzi.u32.f64 	%r65, %fd32;
	add.s64 	%rd26, %rd3, %rd23;
	st.global.u32 	[%rd26], %r65;
$L__BB1_26:
	ret;

}
	// .globl	_Z8mutationPjS_Pfj
.visible .entry _Z8mutationPjS_Pfj(
	.param .u64 .ptr .align 1 _Z8mutationPjS_Pfj_param_0,
	.param .u64 .ptr .align 1 _Z8mutationPjS_Pfj_param_1,
	.param .u64 .ptr .align 1 _Z8mutationPjS_Pfj_param_2,
	.param .u32 _Z8mutationPjS_Pfj_param_3
)
{
	.reg .pred 	%p<4>;
	.reg .b32 	%r<18>;
	.reg .b32 	%f<2>;
	.reg .b64 	%rd<17>;
	.reg .b64 	%fd<3>;
	// demoted variable
	.shared .align 4 .u32 _ZZ8mutationPjS_PfjE1a;
	// demoted variable
	.shared .align 4 .u32 _ZZ8mutationPjS_PfjE1b;
	ld.param.u64 	%rd1, [_Z8mutationPjS_Pfj_param_0];
	ld.param.u64 	%rd2, [_Z8mutationPjS_Pfj_param_1];
	ld.param.u64 	%rd3, [_Z8mutationPjS_Pfj_param_2];
	ld.param.u32 	%r4, [_Z8mutationPjS_Pfj_param_3];
	cvta.to.global.u64 	%rd4, %rd3;
	cvta.to.global.u64 	%rd5, %rd2;
	mov.u32 	%r1, %tid.x;
	mov.u32 	%r2, %ctaid.x;
	shl.b32 	%r5, %r2, 1;
	mul.wide.u32 	%rd6, %r5, 4;
	add.s64 	%rd7, %rd5, %rd6;
	ld.global.u32 	%r6, [%rd7];
	mul.hi.u32 	%r7, %r6, 1321528399;
	shr.u32 	%r8, %r7, 4;
	mul.lo.s32 	%r9, %r8, 52;
	sub.s32 	%r10, %r6, %r9;
	st.shared.u32 	[_ZZ8mutationPjS_PfjE1a], %r10;
	ld.global.u32 	%r11, [%rd7+4];
	mul.hi.u32 	%r12, %r11, 1321528399;
	shr.u32 	%r13, %r12, 4;
	mul.lo.s32 	%r14, %r13, 52;
	sub.s32 	%r3, %r11, %r14;
	st.shared.u32 	[_ZZ8mutationPjS_PfjE1b], %r3;
	mul.wide.u32 	%rd8, %r2, 4;
	add.s64 	%rd9, %rd4, %rd8;
	ld.global.f32 	%f1, [%rd9];
	setp.ne.s32 	%p1, %r1, %r10;
	cvt.f64.f32 	%fd1, %f1;
	setp.gtu.f64 	%p2, %fd1, 0d3FD3333333333333;
	or.pred  	%p3, %p1, %p2;
	@%p3 bra 	$L__BB2_2;
	cvta.to.global.u64 	%rd10, %rd1;
	mul.lo.s32 	%r15, %r4, %r2;
	cvt.u64.u32 	%rd11, %r15;
	add.s64 	%rd12, %rd10, %rd11;
	mul.wide.u32 	%rd13, %r1, 4;
	add.s64 	%rd14, %rd12, %rd13;
	ld.global.u32 	%r16, [%rd14];
	mul.wide.u32 	%rd15, %r3, 4;
	add.s64 	%rd16, %rd12, %rd15;
	ld.global.u32 	%r17, [%rd16];
	st.global.u32 	[%rd14], %r17;
	st.global.u32 	[%rd16], %r16;
$L__BB2_2:
	ret;

}
	// .globl	_Z17calculate_fitnessPjPdS0_jj
.visible .entry _Z17calculate_fitnessPjPdS0_jj(
	.param .u64 .ptr .align 1 _Z17calculate_fitnessPjPdS0_jj_param_0,
	.param .u64 .ptr .align 1 _Z17calculate_fitnessPjPdS0_jj_param_1,
	.param .u64 .ptr .align 1 _Z17calculate_fitnessPjPdS0_jj_param_2,
	.param .u32 _Z17calculate_fitnessPjPdS0_jj_param_3,
	.param .u32 _Z17calculate_fitnessPjPdS0_jj_param_4
)
{
	.reg .pred 	%p<2>;
	.reg .b32 	%r<10>;
	.reg .b64 	%rd<21>;
	.reg .b64 	%fd<3>;
	// demoted variable
	.shared .align 8 .u64 _ZZ17calculate_fitnessPjPdS0_jjE10individual;
	// demoted variable
	.shared .align 8 .u64 _ZZ17calculate_fitnessPjPdS0_jjE9immediate;
	ld.param.u64 	%rd4, [_Z17calculate_fitnessPjPdS0_jj_param_0];
	ld.param.u64 	%rd5, [_Z17calculate_fitnessPjPdS0_jj_param_1];
	ld.param.u64 	%rd6, [_Z17calculate_fitnessPjPdS0_jj_param_2];
	ld.param.u32 	%r2, [_Z17calculate_fitnessPjPdS0_jj_param_3];
	ld.param.u32 	%r3, [_Z17calculate_fitnessPjPdS0_jj_param_4];
	cvta.to.global.u64 	%rd7, %rd5;
	mov.u32 	%r1, %tid.x;
	mov.u32 	%r4, %ctaid.x;
	mul.lo.s32 	%r5, %r2, %r4;
	cvt.u64.u32 	%rd8, %r5;
	add.s64 	%rd9, %rd4, %rd8;
	st.shared.u64 	[_ZZ17calculate_fitnessPjPdS0_jjE10individual], %rd9;
	add.s64 	%rd10, %rd6, %rd8;
	st.shared.u64 	[_ZZ17calculate_fitnessPjPdS0_jjE9immediate], %rd10;
	bar.sync 	0;
	ld.shared.u64 	%rd1, [_ZZ17calculate_fitnessPjPdS0_jjE10individual];
	mul.wide.u32 	%rd11, %r1, 4;
	add.s64 	%rd2, %rd1, %rd11;
	ld.u32 	%r6, [%rd2];
	mul.lo.s32 	%r7, %r6, %r3;
	cvt.u64.u32 	%rd12, %r7;
	add.s64 	%rd3, %rd7, %rd12;
	setp.ne.s32 	%p1, %r1, 51;
	@%p1 bra 	$L__BB3_2;
	ld.u32 	%r9, [%rd1];
	mul.wide.u32 	%rd18, %r9, 8;
	add.s64 	%rd19, %rd3, %rd18;
	ld.global.f64 	%fd2, [%rd19];
	ld.shared.u64 	%rd20, [_ZZ17calculate_fitnessPjPdS0_jjE9immediate];
	st.f64 	[%rd20+408], %fd2;
	bra.uni 	$L__BB3_3;
$L__BB3_2:
	ld.u32 	%r8, [%rd2+4];
	mul.wide.u32 	%rd13, %r8, 8;
	add.s64 	%rd14, %rd3, %rd13;
	ld.global.f64 	%fd1, [%rd14];
	ld.shared.u64 	%rd15, [_ZZ17calculate_fitnessPjPdS0_jjE9immediate];
	mul.wide.u32 	%rd16, %r1, 8;
	add.s64 	%rd17, %rd15, %rd16;
	st.f64 	[%rd17], %fd1;
$L__BB3_3:
	ret;

}
	// .globl	_Z14reduce_fitnessPdS_j
.visible .entry _Z14reduce_fitnessPdS_j(
	.param .u64 .ptr .align 1 _Z14reduce_fitnessPdS_j_param_0,
	.param .u64 .ptr .align 1 _Z14reduce_fitnessPdS_j_param_1,
	.param .u32 _Z14reduce_fitnessPdS_j_param_2
)
{
	.reg .pred 	%p<5>;
	.reg .b32 	%r<9>;
	.reg .b64 	%rd<14>;
	.reg .b64 	%fd<5>;
	// demoted variable
	.shared .align 8 .u64 _ZZ14reduce_fitnessPdS_jE10individual;
	ld.param.u64 	%rd2, [_Z14reduce_fitnessPdS_j_param_0];
	ld.param.u64 	%rd1, [_Z14reduce_fitnessPdS_j_param_1];
	ld.param.u32 	%r6, [_Z14reduce_fitnessPdS_j_param_2];
	mov.u32 	%r1, %tid.x;
	mov.u32 	%r2, %ctaid.x;
	mul.lo.s32 	%r7, %r6, %r2;
	cvt.u64.u32 	%rd3, %r7;
	add.s64 	%rd4, %rd2, %rd3;
	st.shared.u64 	[_ZZ14reduce_fitnessPdS_jE10individual], %rd4;
	bar.sync 	0;
	mov.u32 	%r8, %ntid.x;
	setp.lt.u32 	%p1, %r8, 2;
	@%p1 bra 	$L__BB4_5;
	mul.wide.u32 	%rd6, %r1, 8;
$L__BB4_2:
	shr.u32 	%r5, %r8, 1;
	setp.ge.u32 	%p2, %r1, %r5;
	@%p2 bra 	$L__BB4_4;
	ld.shared.u64 	%rd5, [_ZZ14reduce_fitnessPdS_jE10individual];
	add.s64 	%rd7, %rd5, %rd6;
	ld.f64 	%fd1, [%rd7];
	mul.wide.u32 	%rd8, %r5, 8;
	add.s64 	%rd9, %rd7, %rd8;
	ld.f64 	%fd2, [%rd9];
	add.f64 	%fd3, %fd1, %fd2;
	st.f64 	[%rd7], %fd3;
$L__BB4_4:
	setp.gt.u32 	%p3, %r8, 3;
	mov.u32 	%r8, %r5;
	@%p3 bra 	$L__BB4_2;
$L__BB4_5:
	bar.sync 	0;
	setp.ne.s32 	%p4, %r1, 0;
	@%p4 bra 	$L__BB4_7;
	ld.shared.u64 	%rd10, [_ZZ14reduce_fitnessPdS_jE10individual];
	ld.f64 	%fd4, [%rd10];
	cvta.to.global.u64 	%rd11, %rd1;
	mul.wide.u32 	%rd12, %r2, 8;
	add.s64 	%rd13, %rd11, %rd12;
	st.global.f64 	[%rd13], %fd4;
$L__BB4_7:
	ret;

}
	// .globl	_Z16select_offspringPjS_PdS0_j
.visible .entry _Z16select_offspringPjS_PdS0_j(
	.param .u64 .ptr .align 1 _Z16select_offspringPjS_PdS0_j_param_0,
	.param .u64 .ptr .align 1 _Z16select_offspringPjS_PdS0_j_param_1,
	.param .u64 .ptr .align 1 _Z16select_offspringPjS_PdS0_j_param_2,
	.param .u64 .ptr .align 1 _Z16select_offspringPjS_PdS0_j_param_3,
	.param .u32 _Z16select_offspringPjS_PdS0_j_param_4
)
{
	.reg .pred 	%p<5>;
	.reg .b32 	%r<6>;
	.reg .b64 	%rd<18>;
	.reg .b64 	%fd<5>;
	// demoted variable
	.shared .align 8 .u64 _ZZ16select_offspringPjS_PdS0_jE6parent;
	// demoted variable
	.shared .align 8 .u64 _ZZ16select_offspringPjS_PdS0_jE9offspring;
	ld.param.u64 	%rd3, [_Z16select_offspringPjS_PdS0_j_param_0];
	ld.param.u64 	%rd4, [_Z16select_offspringPjS_PdS0_j_param_1];
	ld.param.u64 	%rd5, [_Z16select_offspringPjS_PdS0_j_param_2];
	ld.param.u64 	%rd6, [_Z16select_offspringPjS_PdS0_j_param_3];
	ld.param.u32 	%r2, [_Z16select_offspringPjS_PdS0_j_param_4];
	cvta.to.global.u64 	%rd7, %rd6;
	cvta.to.global.u64 	%rd8, %rd5;
	mov.u32 	%r1, %tid.x;
	mov.u32 	%r3, %ctaid.x;
	mul.lo.s32 	%r4, %r2, %r3;
	cvt.u64.u32 	%rd9, %r4;
	add.s64 	%rd10, %rd3, %rd9;
	st.shared.u64 	[_ZZ16select_offspringPjS_PdS0_jE6parent], %rd10;
	add.s64 	%rd11, %rd4, %rd9;
	st.shared.u64 	[_ZZ16select_offspringPjS_PdS0_jE9offspring], %rd11;
	bar.sync 	0;
	mul.wide.u32 	%rd12, %r3, 8;
	add.s64 	%rd1, %rd8, %rd12;
	ld.global.f64 	%fd2, [%rd1];
	add.s64 	%rd2, %rd7, %rd12;
	ld.global.f64 	%fd3, [%rd2];
	setp.leu.f64 	%p1, %fd2, %fd3;
	@%p1 bra 	$L__BB5_2;
	ld.shared.u64 	%rd13, [_ZZ16select_offspringPjS_PdS0_jE9offspring];
	mul.wide.u32 	%rd14, %r1, 4;
	add.s64 	%rd15, %rd13, %rd14;
	ld.u32 	%r5, [%rd15];
	ld.shared.u64 	%rd16, [_ZZ16select_offspringPjS_PdS0_jE6parent];
	add.s64 	%rd17, %rd16, %rd14;
	st.u32 	[%rd17], %r5;
$L__BB5_2:
	bar.sync 	0;
	ld.global.f64 	%fd4, [%rd1];
	ld.global.f64 	%fd1, [%rd2];
	setp.leu.f64 	%p2, %fd4, %fd1;
	setp.ne.s32 	%p3, %r1, 0;
	or.pred  	%p4, %p3, %p2;
	@%p4 bra 	$L__BB5_4;
	st.global.f64 	[%rd1], %fd1;
$L__BB5_4:
	ret;

}
.func  (.param .b64 func_retval0) __internal_accurate_pow(
	.param .b64 __internal_accurate_pow_param_0
)
{
	.reg .pred 	%p<8>;
	.reg .b32 	%r<49>;
	.reg .b32 	%f<3>;
	.reg .b64 	%fd<109>;

	ld.param.f64 	%fd10, [__internal_accurate_pow_param_0];
	{
	.reg .b32 %temp; 
	mov.b64 	{%temp, %r46}, %fd10;
	}
	{
	.reg .b32 %temp; 
	mov.b64 	{%r45, %temp}, %fd10;
	}
	shr.u32 	%r47, %r46, 20;
	setp.gt.u32 	%p1, %r46, 1048575;
	@%p1 bra 	$L__BB6_2;
	mul.f64 	%fd11, %fd10, 0d4350000000000000;
	{
	.reg .b32 %temp; 
	mov.b64 	{%temp, %r46}, %fd11;
	}
	{
	.reg .b32 %temp; 
	mov.b64 	{%r45, %temp}, %fd11;
	}
	shr.u32 	%r16, %r46, 20;
	add.s32 	%r47, %r16, -54;
$L__BB6_2:
	add.s32 	%r48, %r47, -1023;
	and.b32  	%r17, %r46, -2146435073;
	or.b32  	%r18, %r17, 1072693248;
	mov.b64 	%fd107, {%r45, %r18};
	setp.lt.u32 	%p2, %r18, 1073127583;
	@%p2 bra 	$L__BB6_4;
	{
	.reg .b32 %temp; 
	mov.b64 	{%r19, %temp}, %fd107;
	}
	{
	.reg .b32 %temp; 
	mov.b64 	{%temp, %r20}, %fd107;
	}
	add.s32 	%r21, %r20, -1048576;
	mov.b64 	%fd107, {%r19, %r21};
	add.s32 	%r48, %r47, -1022;
$L__BB6_4:
	add.f64 	%fd12, %fd107, 0dBFF0000000000000;
	add.f64 	%fd13, %fd107, 0d3FF0000000000000;
	rcp.approx.ftz.f64 	%fd14, %fd13;
	neg.f64 	%fd15, %fd13;
	fma.rn.f64 	%fd16, %fd15, %fd14, 0d3FF0000000000000;
	fma.rn.f64 	%fd17, %fd16, %fd16, %fd16;
	fma.rn.f64 	%fd18, %fd17, %fd14, %fd14;
	mul.f64 	%fd19, %fd12, %fd18;
	fma.rn.f64 	%fd20, %fd12, %fd18, %fd19;
	mul.f64 	%fd21, %fd20, %fd20;
	fma.rn.f64 	%fd22, %fd21, 0d3EB0F5FF7D2CAFE2, 0d3ED0F5D241AD3B5A;
	fma.rn.f64 	%fd23, %fd22, %fd21, 0d3EF3B20A75488A3F;
	fma.rn.f64 	%fd24, %fd23, %fd21, 0d3F1745CDE4FAECD5;
	fma.rn.f64 	%fd25, %fd24, %fd21, 0d3F3C71C7258A578B;
	fma.rn.f64 	%fd26, %fd25, %fd21, 0d3F6249249242B910;
	fma.rn.f64 	%fd27, %fd26, %fd21, 0d3F89999999999DFB;
	sub.f64 	%fd28, %fd12, %fd20;
	add.f64 	%fd29, %fd28, %fd28;
	neg.f64 	%fd30, %fd20;
	fma.rn.f64 	%fd31, %fd30, %fd12, %fd29;
	mul.f64 	%fd32, %fd18, %fd31;
	fma.rn.f64 	%fd33, %fd21, %fd27, 0d3FB5555555555555;
	mov.f64 	%fd34, 0d3FB5555555555555;
	sub.f64 	%fd35, %fd34, %fd33;
	fma.rn.f64 	%fd36, %fd21, %fd27, %fd35;
	add.f64 	%fd37, %fd36, 0dBC46A4CB00B9E7B0;
	add.f64 	%fd38, %fd33, %fd37;
	sub.f64 	%fd39, %fd33, %fd38;
	add.f64 	%fd40, %fd37, %fd39;
	mul.rn.f64 	%fd41, %fd20, %fd20;
	neg.f64 	%fd42, %fd41;
	fma.rn.f64 	%fd43, %fd20, %fd20, %fd42;
	{
	.reg .b32 %temp; 
	mov.b64 	{%r22, %temp}, %fd32;
	}
	{
	.reg .b32 %temp; 
	mov.b64 	{%temp, %r23}, %fd32;
	}
	add.s32 	%r24, %r23, 1048576;
	mov.b64 	%fd44, {%r22, %r24};
	fma.rn.f64 	%fd45, %fd20, %fd44, %fd43;
	mul.rn.f64 	%fd46, %fd41, %fd20;
	neg.f64 	%fd47, %fd46;
	fma.rn.f64 	%fd48, %fd41, %fd20, %fd47;
	fma.rn.f64 	%fd49, %fd41, %fd32, %fd48;
	fma.rn.f64 	%fd50, %fd45, %fd20, %fd49;
	mul.rn.f64 	%fd51, %fd38, %fd46;
	neg.f64 	%fd52, %fd51;
	fma.rn.f64 	%fd53, %fd38, %fd46, %fd52;
	fma.rn.f64 	%fd54, %fd38, %fd50, %fd53;
	fma.rn.f64 	%fd55, %fd40, %fd46, %fd54;
	add.f64 	%fd56, %fd51, %fd55;
	sub.f64 	%fd57, %fd51, %fd56;
	add.f64 	%fd58, %fd55, %fd57;
	add.f64 	%fd59, %fd20, %fd56;
	sub.f64 	%fd60, %fd20, %fd59;
	add.f64 	%fd61, %fd56, %fd60;
	add.f64 	%fd62, %fd58, %fd61;
	add.f64 	%fd63, %fd32, %fd62;
	add.f64 	%fd64, %fd59, %fd63;
	sub.f64 	%fd65, %fd59, %fd64;
	add.f64 	%fd66, %fd63, %fd65;
	xor.b32  	%r25, %r48, -2147483648;
	mov.b32 	%r26, 1127219200;
	mov.b64 	%fd67, {%r25, %r26};
	mov.b32 	%r27, -2147483648;
	mov.b64 	%fd68, {%r27, %r26};
	sub.f64 	%fd69, %fd67, %fd68;
	fma.rn.f64 	%fd70, %fd69, 0d3FE62E42FEFA39EF, %fd64;
	fma.rn.f64 	%fd71, %fd69, 0dBFE62E42FEFA39EF, %fd70;
	sub.f64 	%fd72, %fd71, %fd64;
	sub.f64 	%fd73, %fd66, %fd72;
	fma.rn.f64 	%fd74, %fd69, 0d3C7ABC9E3B39803F, %fd73;
	add.f64 	%fd75, %fd70, %fd74;
	sub.f64 	%fd76, %fd70, %fd75;
	add.f64 	%fd77, %fd74, %fd76;
	mov.f64 	%fd78, 0d3FD5555555555555;
	{
	.reg .b32 %temp; 
	mov.b64 	{%temp, %r28}, %fd78;
	}
	{
	.reg .b32 %temp; 
	mov.b64 	{%r29, %temp}, %fd78;
	}
	shl.b32 	%r30, %r28, 1;
	setp.gt.u32 	%p3, %r30, -33554433;
	and.b32  	%r31, %r28, -15728641;
	selp.b32 	%r32, %r31, %r28, %p3;
	mov.b64 	%fd79, {%r29, %r32};
	mul.rn.f64 	%fd80, %fd75, %fd79;
	neg.f64 	%fd81, %fd80;
	fma.rn.f64 	%fd82, %fd75, %fd79, %fd81;
	fma.rn.f64 	%fd83, %fd77, %fd79, %fd82;
	add.f64 	%fd4, %fd80, %fd83;
	sub.f64 	%fd84, %fd80, %fd4;
	add.f64 	%fd5, %fd83, %fd84;
	fma.rn.f64 	%fd85, %fd4, 0d3FF71547652B82FE, 0d4338000000000000;
	{
	.reg .b32 %temp; 
	mov.b64 	{%r13, %temp}, %fd85;
	}
	mov.f64 	%fd86, 0dC338000000000000;
	add.rn.f64 	%fd87, %fd85, %fd86;
	fma.rn.f64 	%fd88, %fd87, 0dBFE62E42FEFA39EF, %fd4;
	fma.rn.f64 	%fd89, %fd87, 0dBC7ABC9E3B39803F, %fd88;
	fma.rn.f64 	%fd90, %fd89, 0d3E5ADE1569CE2BDF, 0d3E928AF3FCA213EA;
	fma.rn.f64 	%fd91, %fd90, %fd89, 0d3EC71DEE62401315;
	fma.rn.f64 	%fd92, %fd91, %fd89, 0d3EFA01997C89EB71;
	fma.rn.f64 	%fd93, %fd92, %fd89, 0d3F2A01A014761F65;
	fma.rn.f64 	%fd94, %fd93, %fd89, 0d3F56C16C1852B7AF;
	fma.rn.f64 	%fd95, %fd94, %fd89, 0d3F81111111122322;
	fma.rn.f64 	%fd96, %fd95, %fd89, 0d3FA55555555502A1;
	fma.rn.f64 	%fd97, %fd96, %fd89, 0d3FC5555555555511;
	fma.rn.f64 	%fd98, %fd97, %fd89, 0d3FE000000000000B;
	fma.rn.f64 	%fd99, %fd98, %fd89, 0d3FF0000000000000;
	fma.rn.f64 	%fd100, %fd99, %fd89, 0d3FF0000000000000;
	{
	.reg .b32 %temp; 
	mov.b64 	{%r14, %temp}, %fd100;
	}
	{
	.reg .b32 %temp; 
	mov.b64 	{%temp, %r15}, %fd100;
	}
	shl.b32 	%r33, %r13, 20;
	add.s32 	%r34, %r33, %r15;
	mov.b64 	%fd108, {%r14, %r34};
	{
	.reg .b32 %temp; 
	mov.b64 	{%temp, %r35}, %fd4;
	}
	mov.b32 	%f2, %r35;
	abs.f32 	%f1, %f2;
	setp.lt.f32 	%p4, %f1, 0f4086232B;
	@%p4 bra 	$L__BB6_7;
	setp.lt.f64 	%p5, %fd4, 0d0000000000000000;
	add.f64 	%fd101, %fd4, 0d7FF0000000000000;
	selp.f64 	%fd108, 0d0000000000000000, %fd101, %p5;
	setp.geu.f32 	%p6, %f1, 0f40874800;
	@%p6 bra 	$L__BB6_7;
	shr.u32 	%r36, %r13, 31;
	add.s32 	%r37, %r13, %r36;
	shr.s32 	%r38, %r37, 1;
	shl.b32 	%r39, %r38, 20;
	add.s32 	%r40, %r15, %r39;
	mov.b64 	%fd102, {%r14, %r40};
	sub.s32 	%r41, %r13, %r38;
	shl.b32 	%r42, %r41, 20;
	add.s32 	%r43, %r42, 1072693248;
	mov.b32 	%r44, 0;
	mov.b64 	%fd103, {%r44, %r43};
	mul.f64 	%fd108, %fd103, %fd102;
$L__BB6_7:
	abs.f64 	%fd104, %fd108;
	setp.eq.f64 	%p7, %fd104, 0d7FF0000000000000;
	fma.rn.f64 	%fd105, %fd108, %fd5, %fd108;
	selp.f64 	%fd106, %fd108, %fd105, %p7;
	st.param.f64 	[func_retval0], %fd106;
	ret;

}


// ===== COMPILED SASS (sm_100) =====

	.target	sm_100

	.elftype	@"ET_EXEC"


//--------------------- .note.nv.tkinfo           --------------------------
	.section	.note.nv.tkinfo,"",@"SHT_NOTE"
	.sectionflags	@"SHF_NOTE_NV_TKINFO"
	.tkinfo
        /*0018*/ 	.word	0x00000002
        /*0030*/ 	.string	""
        /*0030*/ 	.string	"ptxas"
        /*0030*/ 	.string	"Cuda compilation tools, release 13.0, V13.0.88"
        /*0030*/ 	.string	"Build cuda_13.0.r13.0/compiler.36424714_0"
        /*0030*/ 	.string	"-arch sm_100 -m 64 "



//--------------------- .note.nv.cuinfo           --------------------------
	.section	.note.nv.cuinfo,"",@"SHT_NOTE"
	.sectionflags	@"SHF_NOTE_NV_CUINFO"
        /*0018*/ 	.short	0x0002
        /*001a*/ 	.short	0x0064
        /*001c*/ 	.short	0x0082
	.zero		2


//--------------------- .nv.info                  --------------------------
	.section	.nv.info,"",@"SHT_CUDA_INFO"
	.align	4


	//----- nvinfo : EIATTR_REGCOUNT
	.align		4
        /*0000*/ 	.byte	0x04, 0x2f
        /*0002*/ 	.short	(.L_10 - .L_9)
	.align		4
.L_9:
        /*0004*/ 	.word	index@(_Z9crossoverPjS_S_j)
        /*0008*/ 	.word	0x00000014


	//----- nvinfo : EIATTR_FRAME_SIZE
	.align		4
.L_10:
        /*000c*/ 	.byte	0x04, 0x11
        /*000e*/ 	.short	(.L_12 - .L_11)
	.align		4
.L_11:
        /*0010*/ 	.word	index@(_Z9crossoverPjS_S_j)
        /*0014*/ 	.word	0x00000000


	//----- nvinfo : EIATTR_REGCOUNT
	.align		4
.L_12:
        /*0018*/ 	.byte	0x04, 0x2f
        /*001a*/ 	.short	(.L_14 - .L_13)
	.align		4
.L_13:
        /*001c*/ 	.word	index@(_Z13SBX_crossoverPjPfS_S0_j)
        /*0020*/ 	.word	0x0000001e


	//----- nvinfo : EIATTR_FRAME_SIZE
	.align		4
.L_14:
        /*0024*/ 	.byte	0x04, 0x11
        /*0026*/ 	.short	(.L_16 - .L_15)
	.align		4
.L_15:
        /*0028*/ 	.word	index@($_Z13SBX_crossoverPjPfS_S0_j$__internal_accurate_pow)
        /*002c*/ 	.word	0x00000000


	//----- nvinfo : EIATTR_FRAME_SIZE
	.align		4
.L_16:
        /*0030*/ 	.byte	0x04, 0x11
        /*0032*/ 	.short	(.L_18 - .L_17)
	.align		4
.L_17:
        /*0034*/ 	.word	index@($__internal_0_$__cuda_sm20_dblrcp_rn_slowpath_v3)
        /*0038*/ 	.word	0x00000000


	//----- nvinfo : EIATTR_FRAME_SIZE
	.align		4
.L_18:
        /*003c*/ 	.byte	0x04, 0x11
        /*003e*/ 	.short	(.L_20 - .L_19)
	.align		4
.L_19:
        /*0040*/ 	.word	index@(_Z13SBX_crossoverPjPfS_S0_j)
        /*0044*/ 	.word	0x00000000


	//----- nvinfo : EIATTR_REGCOUNT
	.align		4
.L_20:
        /*0048*/ 	.byte	0x04, 0x2f
        /*004a*/ 	.short	(.L_22 - .L_21)
	.align		4
.L_21:
        /*004c*/ 	.word	index@(_Z8mutationPjS_Pfj)
        /*0050*/ 	.word	0x00000010


	//----- nvinfo : EIATTR_FRAME_SIZE
	.align		4
.L_22:
        /*0054*/ 	.byte	0x04, 0x11
        /*0056*/ 	.short	(.L_24 - .L_23)
	.align		4
.L_23:
        /*0058*/ 	.word	index@(_Z8mutationPjS_Pfj)
        /*005c*/ 	.word	0x00000000


	//----- nvinfo : EIATTR_REGCOUNT
	.align		4
.L_24:
        /*0060*/ 	.byte	0x04, 0x2f
        /*0062*/ 	.short	(.L_26 - .L_25)
	.align		4
.L_25:
        /*0064*/ 	.word	index@(_Z17calculate_fitnessPjPdS0_jj)
        /*0068*/ 	.word	0x00000012


	//----- nvinfo : EIATTR_FRAME_SIZE
	.align		4
.L_26:
        /*006c*/ 	.byte	0x04, 0x11
        /*006e*/ 	.short	(.L_28 - .L_27)
	.align		4
.L_27:
        /*0070*/ 	.word	index@(_Z17calculate_fitnessPjPdS0_jj)
        /*0074*/ 	.word	0x00000000


	//----- nvinfo : EIATTR_REGCOUNT
	.align		4
.L_28:
        /*0078*/ 	.byte	0x04, 0x2f
        /*007a*/ 	.short	(.L_30 - .L_29)
	.align		4
.L_29:
        /*007c*/ 	.word	index@(_Z14reduce_fitnessPdS_j)
        /*0080*/ 	.word	0x0000000e


	//----- nvinfo : EIATTR_FRAME_SIZE
	.align		4
.L_30:
        /*0084*/ 	.byte	0x04, 0x11
        /*0086*/ 	.short	(.L_32 - .L_31)
	.align		4
.L_31:
        /*0088*/ 	.word	index@(_Z14reduce_fitnessPdS_j)
        /*008c*/ 	.word	0x00000000


	//----- nvinfo : EIATTR_REGCOUNT
	.align		4
.L_32:
        /*0090*/ 	.byte	0x04, 0x2f
        /*0092*/ 	.short	(.L_34 - .L_33)
	.align		4
.L_33:
        /*0094*/ 	.word	index@(_Z16select_offspringPjS_PdS0_j)
        /*0098*/ 	.word	0x00000014


	//----- nvinfo : EIATTR_FRAME_SIZE
	.align		4
.L_34:
        /*009c*/ 	.byte	0x04, 0x11
        /*009e*/ 	.short	(.L_36 - .L_35)
	.align		4
.L_35:
        /*00a0*/ 	.word	index@(_Z16select_offspringPjS_PdS0_j)
        /*00a4*/ 	.word	0x00000000


	//----- nvinfo : EIATTR_MIN_STACK_SIZE
	.align		4
.L_36:
        /*00a8*/ 	.byte	0x04, 0x12
        /*00aa*/ 	.short	(.L_38 - .L_37)
	.align		4
.L_37:
        /*00ac*/ 	.word	index@(_Z16select_offspringPjS_PdS0_j)
        /*00b0*/ 	.word	0x00000000


	//----- nvinfo : EIATTR_MIN_STACK_SIZE
	.align		4
.L_38:
        /*00b4*/ 	.byte	0x04, 0x12
        /*00b6*/ 	.short	(.L_40 - .L_39)
	.align		4
.L_39:
        /*00b8*/ 	.word	index@(_Z14reduce_fitnessPdS_j)
        /*00bc*/ 	.word	0x00000000


	//----- nvinfo : EIATTR_MIN_STACK_SIZE
	.align		4
.L_40:
        /*00c0*/ 	.byte	0x04, 0x12
        /*00c2*/ 	.short	(.L_42 - .L_41)
	.align		4
.L_41:
        /*00c4*/ 	.word	index@(_Z17calculate_fitnessPjPdS0_jj)
        /*00c8*/ 	.word	0x00000000


	//----- nvinfo : EIATTR_MIN_STACK_SIZE
	.align		4
.L_42:
        /*00cc*/ 	.byte	0x04, 0x12
        /*00ce*/ 	.short	(.L_44 - .L_43)
	.align		4
.L_43:
        /*00d0*/ 	.word	index@(_Z8mutationPjS_Pfj)
        /*00d4*/ 	.word	0x00000000


	//----- nvinfo : EIATTR_MIN_STACK_SIZE
	.align		4
.L_44:
        /*00d8*/ 	.byte	0x04, 0x12
        /*00da*/ 	.short	(.L_46 - .L_45)
	.align		4
.L_45:
        /*00dc*/ 	.word	index@(_Z13SBX_crossoverPjPfS_S0_j)
        /*00e0*/ 	.word	0x00000000


	//----- nvinfo : EIATTR_MIN_STACK_SIZE
	.align		4
.L_46:
        /*00e4*/ 	.byte	0x04, 0x12
        /*00e6*/ 	.short	(.L_48 - .L_47)
	.align		4
.L_47:
        /*00e8*/ 	.word	index@(_Z9crossoverPjS_S_j)
        /*00ec*/ 	.word	0x00000000
.L_48:


//--------------------- .nv.compat                --------------------------
	.section	.nv.compat,"",@"SHT_CUDA_COMPAT_INFO"
	.align	4
        /*0000*/ 	.byte	0x02, 0x09, 0x00, 0x00, 0x02, 0x02, 0x01, 0x00, 0x02, 0x05, 0x05, 0x00, 0x03, 0x07, 0x01, 0x01
        /*0010*/ 	.byte	0x02, 0x03, 0x00, 0x00, 0x02, 0x06, 0x01, 0x00, 0x04, 0x0b, 0x08, 0x00, 0x01, 0x00, 0x00, 0x00
        /*0020*/ 	.byte	0x00, 0x00, 0x00, 0x00


//--------------------- .nv.info._Z16select_offspringPjS_PdS0_j --------------------------
	.section	.nv.info._Z16select_offspringPjS_PdS0_j,"",@"SHT_CUDA_INFO"
	.sectionflags	@""
	.align	4


	//----- nvinfo : EIATTR_CUDA_API_VERSION
	.align		4
        /*0000*/ 	.byte	0x04, 0x37
        /*0002*/ 	.short	(.L_50 - .L_49)
.L_49:
        /*0004*/ 	.word	0x00000082


	//----- nvinfo : EIATTR_KPARAM_INFO
	.align		4
.L_50:
        /*0008*/ 	.byte	0x04, 0x17
        /*000a*/ 	.short	(.L_52 - .L_51)
.L_51:
        /*000c*/ 	.word	0x00000000
        /*0010*/ 	.short	0x0004
        /*0012*/ 	.short	0x0020
        /*0014*/ 	.byte	0x00, 0xf0, 0x11, 0x00


	//----- nvinfo : EIATTR_KPARAM_INFO
	.align		4
.L_52:
        /*0018*/ 	.byte	0x04, 0x17
        /*001a*/ 	.short	(.L_54 - .L_53)
.L_53:
        /*001c*/ 	.word	0x00000000
        /*0020*/ 	.short	0x0003
        /*0022*/ 	.short	0x0018
        /*0024*/ 	.byte	0x00, 0xf5, 0x21, 0x00


	//----- nvinfo : EIATTR_KPARAM_INFO
	.align		4
.L_54:
        /*0028*/ 	.byte	0x04, 0x17
        /*002a*/ 	.short	(.L_56 - .L_55)
.L_55:
        /*002c*/ 	.word	0x00000000
        /*0030*/ 	.short	0x0002
        /*0032*/ 	.short	0x0010
        /*0034*/ 	.byte	0x00, 0xf5, 0x21, 0x00


	//----- nvinfo : EIATTR_KPARAM_INFO
	.align		4
.L_56:
        /*0038*/ 	.byte	0x04, 0x17
        /*003a*/ 	.short	(.L_58 - .L_57)
.L_57:
        /*003c*/ 	.word	0x00000000
        /*0040*/ 	.short	0x0001
        /*0042*/ 	.short	0x0008
        /*0044*/ 	.byte	0x00, 0xf5, 0x21, 0x00


	//----- nvinfo : EIATTR_KPARAM_INFO
	.align		4
.L_58:
        /*0048*/ 	.byte	0x04, 0x17
        /*004a*/ 	.short	(.L_60 - .L_59)
.L_59:
        /*004c*/ 	.word	0x00000000
        /*0050*/ 	.short	0x0000
        /*0052*/ 	.short	0x0000
        /*0054*/ 	.byte	0x00, 0xf5, 0x21, 0x00


	//----- nvinfo : EIATTR_SPARSE_MMA_MASK
	.align		4
.L_60:
        /*0058*/ 	.byte	0x03, 0x50
        /*005a*/ 	.short	0x0000


	//----- nvinfo : EIATTR_MAXREG_COUNT
	.align		4
        /*005c*/ 	.byte	0x03, 0x1b
        /*005e*/ 	.short	0x00ff


	//----- nvinfo : EIATTR_NUM_BARRIERS
	.align		4
        /*0060*/ 	.byte	0x02, 0x4c
        /*0062*/ 	.byte	0x01
	.zero		1


	//----- nvinfo : EIATTR_MERCURY_ISA_VERSION
	.align		4
        /*0064*/ 	.byte	0x03, 0x5f
        /*0066*/ 	.short	0x0101


	//----- nvinfo : EIATTR_VRC_CTA_INIT_COUNT
	.align		4
        /*0068*/ 	.byte	0x02, 0x4a
	.zero		1
	.zero		1


	//----- nvinfo : EIATTR_EXIT_INSTR_OFFSETS
	.align		4
        /*006c*/ 	.byte	0x04, 0x1c
        /*006e*/ 	.short	(.L_62 - .L_61)


	//   ....[0]....
.L_61:
        /*0070*/ 	.word	0x00000210


	//   ....[1]....
        /*0074*/ 	.word	0x00000230


	//----- nvinfo : EIATTR_CBANK_PARAM_SIZE
	.align		4
.L_62:
        /*0078*/ 	.byte	0x03, 0x19
        /*007a*/ 	.short	0x0024


	//----- nvinfo : EIATTR_PARAM_CBANK
	.align		4
        /*007c*/ 	.byte	0x04, 0x0a
        /*007e*/ 	.short	(.L_64 - .L_63)
	.align		4
.L_63:
        /*0080*/ 	.word	index@(.nv.constant0._Z16select_offspringPjS_PdS0_j)
        /*0084*/ 	.short	0x0380
        /*0086*/ 	.short	0x0024


	//----- nvinfo : EIATTR_SW_WAR
	.align		4
.L_64:
        /*0088*/ 	.byte	0x04, 0x36
        /*008a*/ 	.short	(.L_66 - .L_65)
.L_65:
        /*008c*/ 	.word	0x00000008
.L_66:


//--------------------- .nv.info._Z14reduce_fitnessPdS_j --------------------------
	.section	.nv.info._Z14reduce_fitnessPdS_j,"",@"SHT_CUDA_INFO"
	.sectionflags	@""
	.align	4


	//----- nvinfo : EIATTR_CUDA_API_VERSION
	.align		4
        /*0000*/ 	.byte	0x04, 0x37
        /*0002*/ 	.short	(.L_68 - .L_67)
.L_67:
        /*0004*/ 	.word	0x00000082


	//----- nvinfo : EIATTR_KPARAM_INFO
	.align		4
.L_68:
        /*0008*/ 	.byte	0x04, 0x17
        /*000a*/ 	.short	(.L_70 - .L_69)
.L_69:
        /*000c*/ 	.word	0x00000000
        /*0010*/ 	.short	0x0002
        /*0012*/ 	.short	0x0010
        /*0014*/ 	.byte	0x00, 0xf0, 0x11, 0x00


	//----- nvinfo : EIATTR_KPARAM_INFO
	.align		4
.L_70:
        /*0018*/ 	.byte	0x04, 0x17
        /*001a*/ 	.short	(.L_72 - .L_71)
.L_71:
        /*001c*/ 	.word	0x00000000
        /*0020*/ 	.short	0x0001
        /*0022*/ 	.short	0x0008
        /*0024*/ 	.byte	0x00, 0xf5, 0x21, 0x00


	//----- nvinfo : EIATTR_KPARAM_INFO
	.align		4
.L_72:
        /*0028*/ 	.byte	0x04, 0x17
        /*002a*/ 	.short	(.L_74 - .L_73)
.L_73:
        /*002c*/ 	.word	0x00000000
        /*0030*/ 	.short	0x0000
        /*0032*/ 	.short	0x0000
        /*0034*/ 	.byte	0x00, 0xf5, 0x21, 0x00


	//----- nvinfo : EIATTR_SPARSE_MMA_MASK
	.align		4
.L_74:
        /*0038*/ 	.byte	0x03, 0x50
        /*003a*/ 	.short	0x0000


	//----- nvinfo : EIATTR_MAXREG_COUNT
	.align		4
        /*003c*/ 	.byte	0x03, 0x1b
        /*003e*/ 	.short	0x00ff


	//----- nvinfo : EIATTR_NUM_BARRIERS
	.align		4
        /*0040*/ 	.byte	0x02, 0x4c
        /*0042*/ 	.byte	0x01
	.zero		1


	//----- nvinfo : EIATTR_MERCURY_ISA_VERSION
	.align		4
        /*0044*/ 	.byte	0x03, 0x5f
        /*0046*/ 	.short	0x0101


	//----- nvinfo : EIATTR_VRC_CTA_INIT_COUNT
	.align		4
        /*0048*/ 	.byte	0x02, 0x4a
	.zero		1
	.zero		1


	//----- nvinfo : EIATTR_EXIT_INSTR_OFFSETS
	.align		4
        /*004c*/ 	.byte	0x04, 0x1c
        /*004e*/ 	.short	(.L_76 - .L_75)


	//   ....[0]....
.L_75:
        /*0050*/ 	.word	0x00000260


	//   ....[1]....
        /*0054*/ 	.word	0x000002f0


	//----- nvinfo : EIATTR_CRS_STACK_SIZE
	.align		4
.L_76:
        /*0058*/ 	.byte	0x04, 0x1e
        /*005a*/ 	.short	(.L_78 - .L_77)
.L_77:
        /*005c*/ 	.word	0x00000000


	//----- nvinfo : EIATTR_CBANK_PARAM_SIZE
	.align		4
.L_78:
        /*0060*/ 	.byte	0x03, 0x19
        /*0062*/ 	.short	0x0014


	//----- nvinfo : EIATTR_PARAM_CBANK
	.align		4
        /*0064*/ 	.byte	0x04, 0x0a
        /*0066*/ 	.short	(.L_80 - .L_79)
	.align		4
.L_79:
        /*0068*/ 	.word	index@(.nv.constant0._Z14reduce_fitnessPdS_j)
        /*006c*/ 	.short	0x0380
        /*006e*/ 	.short	0x0014


	//----- nvinfo : EIATTR_SW_WAR
	.align		4
.L_80:
        /*0070*/ 	.byte	0x04, 0x36
        /*0072*/ 	.short	(.L_82 - .L_81)
.L_81:
        /*0074*/ 	.word	0x00000008
.L_82:


//--------------------- .nv.info._Z17calculate_fitnessPjPdS0_jj --------------------------
	.section	.nv.info._Z17calculate_fitnessPjPdS0_jj,"",@"SHT_CUDA_INFO"
	.sectionflags	@""
	.align	4


	//----- nvinfo : EIATTR_CUDA_API_VERSION
	.align		4
        /*0000*/ 	.byte	0x04, 0x37
        /*0002*/ 	.short	(.L_84 - .L_83)
.L_83:
        /*0004*/ 	.word	0x00000082


	//----- nvinfo : EIATTR_KPARAM_INFO
	.align		4
.L_84:
        /*0008*/ 	.byte	0x04, 0x17
        /*000a*/ 	.short	(.L_86 - .L_85)
.L_85:
        /*000c*/ 	.word	0x00000000
        /*0010*/ 	.short	0x0004
        /*0012*/ 	.short	0x001c
        /*0014*/ 	.byte	0x00, 0xf0, 0x11, 0x00


	//----- nvinfo : EIATTR_KPARAM_INFO
	.align		4
.L_86:
        /*0018*/ 	.byte	0x04, 0x17
        /*001a*/ 	.short	(.L_88 - .L_87)
.L_87:
        /*001c*/ 	.word	0x00000000
        /*0020*/ 	.short	0x0003
        /*0022*/ 	.short	0x0018
        /*0024*/ 	.byte	0x00, 0xf0, 0x11, 0x00


	//----- nvinfo : EIATTR_KPARAM_INFO
	.align		4
.L_88:
        /*0028*/ 	.byte	0x04, 0x17
        /*002a*/ 	.short	(.L_90 - .L_89)
.L_89:
        /*002c*/ 	.word	0x00000000
        /*0030*/ 	.short	0x0002
        /*0032*/ 	.short	0x0010
        /*0034*/ 	.byte	0x00, 0xf5, 0x21, 0x00


	//----- nvinfo : EIATTR_KPARAM_INFO
	.align		4
.L_90:
        /*0038*/ 	.byte	0x04, 0x17
        /*003a*/ 	.short	(.L_92 - .L_91)
.L_91:
        /*003c*/ 	.word	0x00000000
        /*0040*/ 	.short	0x0001
        /*0042*/ 	.short	0x0008
        /*0044*/ 	.byte	0x00, 0xf5, 0x21, 0x00


	//----- nvinfo : EIATTR_KPARAM_INFO
	.align		4
.L_92:
        /*0048*/ 	.byte	0x04, 0x17
        /*004a*/ 	.short	(.L_94 - .L_93)
.L_93:
        /*004c*/ 	.word	0x00000000
        /*0050*/ 	.short	0x0000
        /*0052*/ 	.short	0x0000
        /*0054*/ 	.byte	0x00, 0xf5, 0x21, 0x00


	//----- nvinfo : EIATTR_SPARSE_MMA_MASK
	.align		4
.L_94:
        /*0058*/ 	.byte	0x03, 0x50
        /*005a*/ 	.short	0x0000


	//----- nvinfo : EIATTR_MAXREG_COUNT
	.align		4
        /*005c*/ 	.byte	0x03, 0x1b
        /*005e*/ 	.short	0x00ff


	//----- nvinfo : EIATTR_NUM_BARRIERS
	.align		4
        /*0060*/ 	.byte	0x02, 0x4c
        /*0062*/ 	.byte	0x01
	.zero		1


	//----- nvinfo : EIATTR_MERCURY_ISA_VERSION
	.align		4
        /*0064*/ 	.byte	0x03, 0x5f
        /*0066*/ 	.short	0x0101


	//----- nvinfo : EIATTR_VRC_CTA_INIT_COUNT
	.align		4
        /*0068*/ 	.byte	0x02, 0x4a
	.zero		1
	.zero		1


	//----- nvinfo : EIATTR_EXIT_INSTR_OFFSETS
	.align		4
        /*006c*/ 	.byte	0x04, 0x1c
        /*006e*/ 	.short	(.L_96 - .L_95)


	//   ....[0]....
.L_95:
        /*0070*/ 	.word	0x00000220


	//   ....[1]....
        /*0074*/ 	.word	0x00000290


	//----- nvinfo : EIATTR_CBANK_PARAM_SIZE
	.align		4
.L_96:
        /*0078*/ 	.byte	0x03, 0x19
        /*007a*/ 	.short	0x0020


	//----- nvinfo : EIATTR_PARAM_CBANK
	.align		4
        /*007c*/ 	.byte	0x04, 0x0a
        /*007e*/ 	.short	(.L_98 - .L_97)
	.align		4
.L_97:
        /*0080*/ 	.word	index@(.nv.constant0._Z17calculate_fitnessPjPdS0_jj)
        /*0084*/ 	.short	0x0380
        /*0086*/ 	.short	0x0020


	//----- nvinfo : EIATTR_SW_WAR
	.align		4
.L_98:
        /*0088*/ 	.byte	0x04, 0x36
        /*008a*/ 	.short	(.L_100 - .L_99)
.L_99:
        /*008c*/ 	.word	0x00000008
.L_100:


//--------------------- .nv.info._Z8mutationPjS_Pfj --------------------------
	.section	.nv.info._Z8mutationPjS_Pfj,"",@"SHT_CUDA_INFO"
	.sectionflags	@""
	.align	4


	//----- nvinfo : EIATTR_CUDA_API_VERSION
	.align		4
        /*0000*/ 	.byte	0x04, 0x37
        /*0002*/ 	.short	(.L_102 - .L_101)
.L_101:
        /*0004*/ 	.word	0x00000082


	//----- nvinfo : EIATTR_KPARAM_INFO
	.align		4
.L_102:
        /*0008*/ 	.byte	0x04, 0x17
        /*000a*/ 	.short	(.L_104 - .L_103)
.L_103:
        /*000c*/ 	.word	0x00000000
        /*0010*/ 	.short	0x0003
        /*0012*/ 	.short	0x0018
        /*0014*/ 	.byte	0x00, 0xf0, 0x11, 0x00


	//----- nvinfo : EIATTR_KPARAM_INFO
	.align		4
.L_104:
        /*0018*/ 	.byte	0x04, 0x17
        /*001a*/ 	.short	(.L_106 - .L_105)
.L_105:
        /*001c*/ 	.word	0x00000000
        /*0020*/ 	.short	0x0002
        /*0022*/ 	.short	0x0010
        /*0024*/ 	.byte	0x00, 0xf5, 0x21, 0x00


	//----- nvinfo : EIATTR_KPARAM_INFO
	.align		4
.L_106:
        /*0028*/ 	.byte	0x04, 0x17
        /*002a*/ 	.short	(.L_108 - .L_107)
.L_107:
        /*002c*/ 	.word	0x00000000
        /*0030*/ 	.short	0x0001
        /*0032*/ 	.short	0x0008
        /*0034*/ 	.byte	0x00, 0xf5, 0x21, 0x00


	//----- nvinfo : EIATTR_KPARAM_INFO
	.align		4
.L_108:
        /*0038*/ 	.byte	0x04, 0x17
        /*003a*/ 	.short	(.L_110 - .L_109)
.L_109:
        /*003c*/ 	.word	0x00000000
        /*0040*/ 	.short	0x0000
        /*0042*/ 	.short	0x0000
        /*0044*/ 	.byte	0x00, 0xf5, 0x21, 0x00


	//----- nvinfo : EIATTR_SPARSE_MMA_MASK
	.align		4
.L_110:
        /*0048*/ 	.byte	0x03, 0x50
        /*004a*/ 	.short	0x0000


	//----- nvinfo : EIATTR_MAXREG_COUNT
	.align		4
        /*004c*/ 	.byte	0x03, 0x1b
        /*004e*/ 	.short	0x00ff


	//----- nvinfo : EIATTR_MERCURY_ISA_VERSION
	.align		4
        /*0050*/ 	.byte	0x03, 0x5f
        /*0052*/ 	.short	0x0101


	//----- nvinfo : EIATTR_VRC_CTA_INIT_COUNT
	.align		4
        /*0054*/ 	.byte	0x02, 0x4a
	.zero		1
	.zero		1


	//----- nvinfo : EIATTR_EXIT_INSTR_OFFSETS
	.align		4
        /*0058*/ 	.byte	0x04, 0x1c
        /*005a*/ 	.short	(.L_112 - .L_111)


	//   ....[0]....
.L_111:
        /*005c*/ 	.word	0x000001b0


	//   ....[1]....
        /*0060*/ 	.word	0x00000270


	//----- nvinfo : EIATTR_CBANK_PARAM_SIZE
	.align		4
.L_112:
        /*0064*/ 	.byte	0x03, 0x19
        /*0066*/ 	.short	0x001c


	//----- nvinfo : EIATTR_PARAM_CBANK
	.align		4
        /*0068*/ 	.byte	0x04, 0x0a
        /*006a*/ 	.short	(.L_114 - .L_113)
	.align		4
.L_113:
        /*006c*/ 	.word	index@(.nv.constant0._Z8mutationPjS_Pfj)
        /*0070*/ 	.short	0x0380
        /*0072*/ 	.short	0x001c


	//----- nvinfo : EIATTR_SW_WAR
	.align		4
.L_114:
        /*0074*/ 	.byte	0x04, 0x36
        /*0076*/ 	.short	(.L_116 - .L_115)
.L_115:
        /*0078*/ 	.word	0x00000008
.L_116:


//--------------------- .nv.info._Z13SBX_crossoverPjPfS_S0_j --------------------------
	.section	.nv.info._Z13SBX_crossoverPjPfS_S0_j,"",@"SHT_CUDA_INFO"
	.sectionflags	@""
	.align	4


	//----- nvinfo : EIATTR_CUDA_API_VERSION
	.align		4
        /*0000*/ 	.byte	0x04, 0x37
        /*0002*/ 	.short	(.L_118 - .L_117)
.L_117:
        /*0004*/ 	.word	0x00000082


	//----- nvinfo : EIATTR_KPARAM_INFO
	.align		4
.L_118:
        /*0008*/ 	.byte	0x04, 0x17
        /*000a*/ 	.short	(.L_120 - .L_119)
.L_119:
        /*000c*/ 	.word	0x00000000
        /*0010*/ 	.short	0x0004
        /*0012*/ 	.short	0x0020
        /*0014*/ 	.byte	0x00, 0xf0, 0x11, 0x00


	//----- nvinfo : EIATTR_KPARAM_INFO
	.align		4
.L_120:
        /*0018*/ 	.byte	0x04, 0x17
        /*001a*/ 	.short	(.L_122 - .L_121)
.L_121:
        /*001c*/ 	.word	0x00000000
        /*0020*/ 	.short	0x0003
        /*0022*/ 	.short	0x0018
        /*0024*/ 	.byte	0x00, 0xf5, 0x21, 0x00


	//----- nvinfo : EIATTR_KPARAM_INFO
	.align		4
.L_122:
        /*0028*/ 	.byte	0x04, 0x17
        /*002a*/ 	.short	(.L_124 - .L_123)
.L_123:
        /*002c*/ 	.word	0x00000000
        /*0030*/ 	.short	0x0002
        /*0032*/ 	.short	0x0010
        /*0034*/ 	.byte	0x00, 0xf5, 0x21, 0x00


	//----- nvinfo : EIATTR_KPARAM_INFO
	.align		4
.L_124:
        /*0038*/ 	.byte	0x04, 0x17
        /*003a*/ 	.short	(.L_126 - .L_125)
.L_125:
        /*003c*/ 	.word	0x00000000
        /*0040*/ 	.short	0x0001
        /*0042*/ 	.short	0x0008
        /*0044*/ 	.byte	0x00, 0xf5, 0x21, 0x00


	//----- nvinfo : EIATTR_KPARAM_INFO
	.align		4
.L_126:
        /*0048*/ 	.byte	0x04, 0x17
        /*004a*/ 	.short	(.L_128 - .L_127)
.L_127:
        /*004c*/ 	.word	0x00000000
        /*0050*/ 	.short	0x0000
        /*0052*/ 	.short	0x0000
        /*0054*/ 	.byte	0x00, 0xf5, 0x21, 0x00


	//----- nvinfo : EIATTR_SPARSE_MMA_MASK
	.align		4
.L_128:
        /*0058*/ 	.byte	0x03, 0x50
        /*005a*/ 	.short	0x0000


	//----- nvinfo : EIATTR_MAXREG_COUNT
	.align		4
        /*005c*/ 	.byte	0x03, 0x1b
        /*005e*/ 	.short	0x00ff


	//----- nvinfo : EIATTR_NUM_BARRIERS
	.align		4
        /*0060*/ 	.byte	0x02, 0x4c
        /*0062*/ 	.byte	0x01
	.zero		1


	//----- nvinfo : EIATTR_MERCURY_ISA_VERSION
	.align		4
        /*0064*/ 	.byte	0x03, 0x5f
        /*0066*/ 	.short	0x0101


	//----- nvinfo : EIATTR_VRC_CTA_INIT_COUNT
	.align		4
        /*0068*/ 	.byte	0x02, 0x4a
	.zero		1
	.zero		1


	//----- nvinfo : EIATTR_EXIT_INSTR_OFFSETS
	.align		4
        /*006c*/ 	.byte	0x04, 0x1c
        /*006e*/ 	.short	(.L_130 - .L_129)


	//   ....[0]....
.L_129:
        /*0070*/ 	.word	0x00000940


	//   ....[1]....
        /*0074*/ 	.word	0x00000b00


	//   ....[2]....
        /*0078*/ 	.word	0x00000d00


	//   ....[3]....
        /*007c*/ 	.word	0x00000ea0


	//----- nvinfo : EIATTR_INDIRECT_BRANCH_TARGETS
	.align		4
.L_130:
        /*0080*/ 	.byte	0x04, 0x34
        /*0082*/ 	.short	(.L_132 - .L_131)


	//   ....[0]....
.L_131:
        /*0084*/ 	.word	.L_x_28@srel
        /*0088*/ 	.short	0x0
        /*008a*/ 	.short	0x0
        /*008c*/ 	.word	0x3
        /*0090*/ 	.word	.L_x_29@srel
        /*0094*/ 	.word	.L_x_30@srel
        /*0098*/ 	.word	.L_x_31@srel


	//   ....[1]....
        /*009c*/ 	.word	.L_x_32@srel
        /*00a0*/ 	.short	0x0
        /*00a2*/ 	.short	0x0
        /*00a4*/ 	.word	0x3
        /*00a8*/ 	.word	.L_x_33@srel
        /*00ac*/ 	.word	.L_x_34@srel
        /*00b0*/ 	.word	.L_x_31@srel


	//----- nvinfo : EIATTR_CRS_STACK_SIZE
	.align		4
.L_132:
        /*00b4*/ 	.byte	0x04, 0x1e
        /*00b6*/ 	.short	(.L_134 - .L_133)
.L_133:
        /*00b8*/ 	.word	0x00000000


	//----- nvinfo : EIATTR_CBANK_PARAM_SIZE
	.align		4
.L_134:
        /*00bc*/ 	.byte	0x03, 0x19
        /*00be*/ 	.short	0x0024


	//----- nvinfo : EIATTR_PARAM_CBANK
	.align		4
        /*00c0*/ 	.byte	0x04, 0x0a
        /*00c2*/ 	.short	(.L_136 - .L_135)
	.align		4
.L_135:
        /*00c4*/ 	.word	index@(.nv.constant0._Z13SBX_crossoverPjPfS_S0_j)
        /*00c8*/ 	.short	0x0380
        /*00ca*/ 	.short	0x0024


	//----- nvinfo : EIATTR_SW_WAR
	.align		4
.L_136:
        /*00cc*/ 	.byte	0x04, 0x36
        /*00ce*/ 	.short	(.L_138 - .L_137)
.L_137:
        /*00d0*/ 	.word	0x00000008
.L_138:


//--------------------- .nv.info._Z9crossoverPjS_S_j --------------------------
	.section	.nv.info._Z9crossoverPjS_S_j,"",@"SHT_CUDA_INFO"
	.sectionflags	@""
	.align	4


	//----- nvinfo : EIATTR_CUDA_API_VERSION
	.align		4
        /*0000*/ 	.byte	0x04, 0x37
        /*0002*/ 	.short	(.L_140 - .L_139)
.L_139:
        /*0004*/ 	.word	0x00000082


	//----- nvinfo : EIATTR_KPARAM_INFO
	.align		4
.L_140:
        /*0008*/ 	.byte	0x04, 0x17
        /*000a*/ 	.short	(.L_142 - .L_141)
.L_141:
        /*000c*/ 	.word	0x00000000
        /*0010*/ 	.short	0x0003
        /*0012*/ 	.short	0x0018
        /*0014*/ 	.byte	0x00, 0xf0, 0x11, 0x00


	//----- nvinfo : EIATTR_KPARAM_INFO
	.align		4
.L_142:
        /*0018*/ 	.byte	0x04, 0x17
        /*001a*/ 	.short	(.L_144 - .L_143)
.L_143:
        /*001c*/ 	.word	0x00000000
        /*0020*/ 	.short	0x0002
        /*0022*/ 	.short	0x0010
        /*0024*/ 	.byte	0x00, 0xf5, 0x21, 0x00


	//----- nvinfo : EIATTR_KPARAM_INFO
	.align		4
.L_144:
        /*0028*/ 	.byte	0x04, 0x17
        /*002a*/ 	.short	(.L_146 - .L_145)
.L_145:
        /*002c*/ 	.word	0x00000000
        /*0030*/ 	.short	0x0001
        /*0032*/ 	.short	0x0008
        /*0034*/ 	.byte	0x00, 0xf5, 0x21, 0x00


	//----- nvinfo : EIATTR_KPARAM_INFO
	.align		4
.L_146:
        /*0038*/ 	.byte	0x04, 0x17
        /*003a*/ 	.short	(.L_148 - .L_147)
.L_147:
        /*003c*/ 	.word	0x00000000
        /*0040*/ 	.short	0x0000
        /*0042*/ 	.short	0x0000
        /*0044*/ 	.byte	0x00, 0xf5, 0x21, 0x00


	//----- nvinfo : EIATTR_SPARSE_MMA_MASK
	.align		4
.L_148:
        /*0048*/ 	.byte	0x03, 0x50
        /*004a*/ 	.short	0x0000


	//----- nvinfo : EIATTR_MAXREG_COUNT
	.align		4
        /*004c*/ 	.byte	0x03, 0x1b
        /*004e*/ 	.short	0x00ff


	//----- nvinfo : EIATTR_NUM_BARRIERS
	.align		4
        /*0050*/ 	.byte	0x02, 0x4c
        /*0052*/ 	.byte	0x01
	.zero		1


	//----- nvinfo : EIATTR_MERCURY_ISA_VERSION
	.align		4
        /*0054*/ 	.byte	0x03, 0x5f
        /*0056*/ 	.short	0x0101


	//----- nvinfo : EIATTR_VRC_CTA_INIT_COUNT
	.align		4
        /*0058*/ 	.byte	0x02, 0x4a
	.zero		1
	.zero		1


	//----- nvinfo : EIATTR_EXIT_INSTR_OFFSETS
	.align		4
        /*005c*/ 	.byte	0x04, 0x1c
        /*005e*/ 	.short	(.L_150 - .L_149)


	//   ....[0]....
.L_149:
        /*0060*/ 	.word	0x00000390


	//   ....[1]....
        /*0064*/ 	.word	0x000004c0


	//   ....[2]....
        /*0068*/ 	.word	0x00000570


	//   ....[3]....
        /*006c*/ 	.word	0x000006b0


	//   ....[4]....
        /*0070*/ 	.word	0x00000790


	//----- nvinfo : EIATTR_INDIRECT_BRANCH_TARGETS
	.align		4
.L_150:
        /*0074*/ 	.byte	0x04, 0x34
        /*0076*/ 	.short	(.L_152 - .L_151)


	//   ....[0]....
.L_151:
        /*0078*/ 	.word	.L_x_36@srel
        /*007c*/ 	.short	0x0
        /*007e*/ 	.short	0x0
        /*0080*/ 	.word	0x3
        /*0084*/ 	.word	.L_x_37@srel
        /*0088*/ 	.word	.L_x_38@srel
        /*008c*/ 	.word	.L_x_39@srel


	//   ....[1]....
        /*0090*/ 	.word	.L_x_40@srel
        /*0094*/ 	.short	0x0
        /*0096*/ 	.short	0x0
        /*0098*/ 	.word	0x3
        /*009c*/ 	.word	.L_x_41@srel
        /*00a0*/ 	.word	.L_x_42@srel
        /*00a4*/ 	.word	.L_x_39@srel


	//----- nvinfo : EIATTR_CRS_STACK_SIZE
	.align		4
.L_152:
        /*00a8*/ 	.byte	0x04, 0x1e
        /*00aa*/ 	.short	(.L_154 - .L_153)
.L_153:
        /*00ac*/ 	.word	0x00000000


	//----- nvinfo : EIATTR_CBANK_PARAM_SIZE
	.align		4
.L_154:
        /*00b0*/ 	.byte	0x03, 0x19
        /*00b2*/ 	.short	0x001c


	//----- nvinfo : EIATTR_PARAM_CBANK
	.align		4
        /*00b4*/ 	.byte	0x04, 0x0a
        /*00b6*/ 	.short	(.L_156 - .L_155)
	.align		4
.L_155:
        /*00b8*/ 	.word	index@(.nv.constant0._Z9crossoverPjS_S_j)
        /*00bc*/ 	.short	0x0380
        /*00be*/ 	.short	0x001c


	//----- nvinfo : EIATTR_SW_WAR
	.align		4
.L_156:
        /*00c0*/ 	.byte	0x04, 0x36
        /*00c2*/ 	.short	(.L_158 - .L_157)
.L_157:
        /*00c4*/ 	.word	0x00000008
.L_158:


//--------------------- .nv.callgraph             --------------------------
	.section	.nv.callgraph,"",@"SHT_CUDA_CALLGRAPH"
	.align	4
	.sectionentsize	8
	.align		4
        /*0000*/ 	.word	0x00000000
	.align		4
        /*0004*/ 	.word	0xffffffff
	.align		4
        /*0008*/ 	.word	0x00000000
	.align		4
        /*000c*/ 	.word	0xfffffffe
	.align		4
        /*0010*/ 	.word	0x00000000
	.align		4
        /*0014*/ 	.word	0xfffffffd
	.align		4
        /*0018*/ 	.word	0x00000000
	.align		4
        /*001c*/ 	.word	0xfffffffc


//--------------------- .nv.constant4             --------------------------
	.section	.nv.constant4,"a",@progbits
	.align	8
	.align		8
.nv.constant4:
        /*0000*/ 	.dword	precalc_xorwow_matrix
	.align		8
        /*0008*/ 	.dword	precalc_xorwow_offset_matrix
	.align		8
        /*0010*/ 	.dword	mrg32k3aM1
	.align		8
        /*0018*/ 	.dword	mrg32k3aM2
	.align		8
        /*0020*/ 	.dword	mrg32k3aM1SubSeq
	.align		8
        /*0028*/ 	.dword	mrg32k3aM2SubSeq
	.align		8
        /*0030*/ 	.dword	mrg32k3aM1Seq
	.align		8
        /*0038*/ 	.dword	mrg32k3aM2Seq


//--------------------- .nv.constant3             --------------------------
	.section	.nv.constant3,"a",@progbits
	.align	8
.nv.constant3:
	.type		__cr_lgamma_table,@object
	.size		__cr_lgamma_table,(.L_8 - __cr_lgamma_table)
__cr_lgamma_table:
        /*0000*/ 	.byte	0x00, 0x00, 0x00, 0x00, 0x00, 0x00, 0x00, 0x00, 0x00, 0x00, 0x00, 0x00, 0x00, 0x00, 0x00, 0x00
        /*0010*/ 	.byte	0xef, 0x39, 0xfa, 0xfe, 0x42, 0x2e, 0xe6, 0x3f, 0x02, 0x20, 0x2a, 0xfa, 0x0b, 0xab, 0xfc, 0x3f
        /*0020*/ 	.byte	0xf9, 0x2c, 0x92, 0x7c, 0xa7, 0x6c, 0x09, 0x40, 0xc9, 0x79, 0x44, 0x3c, 0x64, 0x26, 0x13, 0x40
        /*0030*/ 	.byte	0xca, 0x01, 0xcf, 0x3a, 0x27, 0x51, 0x1a, 0x40, 0x30, 0xcc, 0x2d, 0xf3, 0xe1, 0x0c, 0x21, 0x40
        /*0040*/ 	.byte	0x0d, 0xb7, 0xfc, 0x82, 0x8e, 0x35, 0x25, 0x40
.L_8:


//--------------------- .nv.constant2._Z13SBX_crossoverPjPfS_S0_j --------------------------
	.section	.nv.constant2._Z13SBX_crossoverPjPfS_S0_j,"a",@progbits
	.sectionflags	@""
	.align	4
.nv.constant2._Z13SBX_crossoverPjPfS_S0_j:
        /*0000*/ 	.byte	0x50, 0x09, 0x00, 0x00, 0x90, 0x07, 0x00, 0x00, 0xa0, 0x0e, 0x00, 0x00, 0x10, 0x0d, 0x00, 0x00
        /*0010*/ 	.byte	0x70, 0x0b, 0x00, 0x00, 0xa0, 0x0e, 0x00, 0x00


//--------------------- .nv.constant2._Z9crossoverPjS_S_j --------------------------
	.section	.nv.constant2._Z9crossoverPjS_S_j,"a",@progbits
	.sectionflags	@""
	.align	4
.nv.constant2._Z9crossoverPjS_S_j:
        /*0000*/ 	.byte	0xd0, 0x04, 0x00, 0x00, 0x20, 0x04, 0x00, 0x00, 0x90, 0x07, 0x00, 0x00, 0xc0, 0x06, 0x00, 0x00
        /*0010*/ 	.byte	0xe0, 0x05, 0x00, 0x00, 0x90, 0x07, 0x00, 0x00


//--------------------- .text._Z16select_offspringPjS_PdS0_j --------------------------
	.section	.text._Z16select_offspringPjS_PdS0_j,"ax",@progbits
	.align	128
        .global         _Z16select_offspringPjS_PdS0_j
        .type           _Z16select_offspringPjS_PdS0_j,@function
        .size           _Z16select_offspringPjS_PdS0_j,(.L_x_46 - _Z16select_offspringPjS_PdS0_j)
        .other          _Z16select_offspringPjS_PdS0_j,@"STO_CUDA_ENTRY STV_DEFAULT"
_Z16select_offspringPjS_PdS0_j:
.text._Z16select_offspringPjS_PdS0_j:
[----:B------:R-:W-:Y:S01]  /*0000*/  LDC R1, c[0x0][0x37c] ;  /* 0x0000df00ff017b82 */ /* 0x000fe20000000800 */
[----:B------:R-:W0:Y:S07]  /*0010*/  S2R R7, SR_CTAID.X ;  /* 0x0000000000077919 */ /* 0x000e2e0000002500 */
[----:B------:R-:W1:Y:S01]  /*0020*/  S2UR UR5, SR_CgaCtaId ;  /* 0x00000000000579c3 */ /* 0x000e620000008800 */
[----:B------:R-:W0:Y:S01]  /*0030*/  LDCU UR4, c[0x0][0x3a0] ;  /* 0x00007400ff0477ac */ /* 0x000e220008000800 */
[----:B------:R-:W2:Y:S06]  /*0040*/  LDCU.128 UR8, c[0x0][0x380] ;  /* 0x00007000ff0877ac */ /* 0x000eac0008000c00 */
[----:B------:R-:W3:Y:S01]  /*0050*/  LDC.64 R2, c[0x0][0x390] ;  /* 0x0000e400ff027b82 */ /* 0x000ee20000000a00 */
[----:B------:R-:W4:Y:S07]  /*0060*/  LDCU.64 UR6, c[0x0][0x358] ;  /* 0x00006b00ff0677ac */ /* 0x000f2e0008000a00 */
[----:B------:R-:W5:Y:S01]  /*0070*/  LDC.64 R4, c[0x0][0x398] ;  /* 0x0000e600ff047b82 */ /* 0x000f620000000a00 */
[C---:B0-----:R-:W-:Y:S01]  /*0080*/  IMAD R0, R7.reuse, UR4, RZ ;  /* 0x0000000407007c24 */ /* 0x041fe2000f8e02ff */
[----:B------:R-:W-:Y:S01]  /*0090*/  UMOV UR4, 0x400 ;  /* 0x0000040000047882 */ /* 0x000fe20000000000 */
[----:B---3--:R-:W-:Y:S01]  /*00a0*/  IMAD.WIDE.U32 R2, R7, 0x8, R2 ;  /* 0x0000000807027825 */ /* 0x008fe200078e0002 */
[----:B-1----:R-:W-:-:S02]  /*00b0*/  ULEA UR4, UR5, UR4, 0x18 ;  /* 0x0000000405047291 */ /* 0x002fc4000f8ec0ff */
[C---:B--2---:R-:W-:Y:S02]  /*00c0*/  IADD3 R12, P0, PT, R0.reuse, UR8, RZ ;  /* 0x00000008000c7c10 */ /* 0x044fe4000ff1e0ff */
[----:B------:R-:W-:Y:S02]  /*00d0*/  IADD3 R14, P1, PT, R0, UR10, RZ ;  /* 0x0000000a000e7c10 */ /* 0x000fe4000ff3e0ff */
[----:B------:R-:W-:Y:S01]  /*00e0*/  IADD3.X R13, PT, PT, RZ, UR9, RZ, P0, !PT ;  /* 0x00000009ff0d7c10 */ /* 0x000fe200087fe4ff */
[----:B-----5:R-:W-:Y:S01]  /*00f0*/  IMAD.WIDE.U32 R4, R7, 0x8, R4 ;  /* 0x0000000807047825 */ /* 0x020fe200078e0004 */
[----:B------:R-:W-:-:S05]  /*0100*/  IADD3.X R15, PT, PT, RZ, UR11, RZ, P1, !PT ;  /* 0x0000000bff0f7c10 */ /* 0x000fca0008ffe4ff */
[----:B------:R-:W-:Y:S01]  /*0110*/  STS.128 [UR4], R12 ;  /* 0x0000000cff007988 */ /* 0x000fe20008000c04 */
[----:B------:R-:W-:Y:S06]  /*0120*/  BAR.SYNC.DEFER_BLOCKING 0x0 ;  /* 0x0000000000007b1d */ /* 0x000fec0000010000 */
[----:B----4-:R-:W2:Y:S04]  /*0130*/  LDG.E.64 R6, desc[UR6][R2.64] ;  /* 0x0000000602067981 */ /* 0x010ea8000c1e1b00 */
[----:B------:R-:W2:Y:S01]  /*0140*/  LDG.E.64 R8, desc[UR6][R4.64] ;  /* 0x0000000604087981 */ /* 0x000ea2000c1e1b00 */
[----:B------:R-:W0:Y:S01]  /*0150*/  S2R R17, SR_TID.X ;  /* 0x0000000000117919 */ /* 0x000e220000002100 */
[----:B--2---:R-:W-:-:S14]  /*0160*/  DSETP.GT.AND P0, PT, R6, R8, PT ;  /* 0x000000080600722a */ /* 0x004fdc0003f04000 */
[----:B------:R-:W0:Y:S02]  /*0170*/  @P0 LDS.128 R8, [UR4] ;  /* 0x00000004ff080984 */ /* 0x000e240008000c00 */
[----:B0-----:R-:W-:-:S06]  /*0180*/  @P0 IMAD.WIDE.U32 R6, R17, 0x4, R10 ;  /* 0x0000000411060825 */ /* 0x001fcc00078e000a */
[----:B------:R-:W2:Y:S01]  /*0190*/  @P0 LD.E R7, desc[UR6][R6.64] ;  /* 0x0000000606070980 */ /* 0x000ea2000c101900 */
[----:B------:R-:W-:-:S05]  /*01a0*/  @P0 IMAD.WIDE.U32 R8, R17, 0x4, R8 ;  /* 0x0000000411080825 */ /* 0x000fca00078e0008 */
[----:B--2---:R0:W-:Y:S01]  /*01b0*/  @P0 ST.E desc[UR6][R8.64], R7 ;  /* 0x0000000708000985 */ /* 0x0041e2000c101906 */
[----:B------:R-:W-:Y:S06]  /*01c0*/  BAR.SYNC.DEFER_BLOCKING 0x0 ;  /* 0x0000000000007b1d */ /* 0x000fec0000010000 */
[----:B------:R-:W2:Y:S04]  /*01d0*/  LDG.E.64 R12, desc[UR6][R4.64] ;  /* 0x00000006040c7981 */ /* 0x000ea8000c1e1b00 */
[----:B------:R-:W2:Y:S02]  /*01e0*/  LDG.E.64 R10, desc[UR6][R2.64] ;  /* 0x00000006020a7981 */ /* 0x000ea4000c1e1b00 */
[----:B--2---:R-:W-:-:S06]  /*01f0*/  DSETP.GT.AND P0, PT, R10, R12, PT ;  /* 0x0000000c0a00722a */ /* 0x004fcc0003f04000 */
[----:B------:R-:W-:-:S13]  /*0200*/  ISETP.NE.OR P0, PT, R17, RZ, !P0 ;  /* 0x000000ff1100720c */ /* 0x000fda0004705670 */
[----:B0-----:R-:W-:Y:S05]  /*0210*/  @P0 EXIT ;  /* 0x000000000000094d */ /* 0x001fea0003800000 */
[----:B------:R-:W-:Y:S01]  /*0220*/  STG.E.64 desc[UR6][R2.64], R12 ;  /* 0x0000000c02007986 */ /* 0x000fe2000c101b06 */
[----:B------:R-:W-:Y:S05]  /*0230*/  EXIT ;  /* 0x000000000000794d */ /* 0x000fea0003800000 */
.L_x_0:
[----:B------:R-:W-:-:S00]  /*0240*/  BRA `(.L_x_0) ;  /* 0xfffffffc00fc7947 */ /* 0x000fc0000383ffff */
[----:B------:R-:W-:-:S00]  /*0250*/  NOP ;  /* 0x0000000000007918 */ /* 0x000fc00000000000 */
        /* <DEDUP_REMOVED lines=10> */
.L_x_46:


//--------------------- .text._Z14reduce_fitnessPdS_j --------------------------
	.section	.text._Z14reduce_fitnessPdS_j,"ax",@progbits
	.align	128
        .global         _Z14reduce_fitnessPdS_j
        .type           _Z14reduce_fitnessPdS_j,@function
        .size           _Z14reduce_fitnessPdS_j,(.L_x_47 - _Z14reduce_fitnessPdS_j)
        .other          _Z14reduce_fitnessPdS_j,@"STO_CUDA_ENTRY STV_DEFAULT"
_Z14reduce_fitnessPdS_j:
.text._Z14reduce_fitnessPdS_j:
[----:B------:R-:W-:Y:S01]  /*0000*/  LDC R1, c[0x0][0x37c] ;  /* 0x0000df00ff017b82 */ /* 0x000fe20000000800 */
[----:B------:R-:W0:Y:S07]  /*0010*/  S2R R11, SR_CTAID.X ;  /* 0x00000000000b7919 */ /* 0x000e2e0000002500 */
[----:B------:R-:W1:Y:S01]  /*0020*/  LDC.64 R2, c[0x0][0x380] ;  /* 0x0000e000ff027b82 */ /* 0x000e620000000a00 */
[----:B------:R-:W0:Y:S01]  /*0030*/  LDCU UR4, c[0x0][0x390] ;  /* 0x00007200ff0477ac */ /* 0x000e220008000800 */
[----:B------:R-:W2:Y:S01]  /*0040*/  S2R R9, SR_TID.X ;  /* 0x0000000000097919 */ /* 0x000ea20000002100 */
[----:B------:R-:W3:Y:S05]  /*0050*/  LDCU.64 UR6, c[0x0][0x358] ;  /* 0x00006b00ff0677ac */ /* 0x000eea0008000a00 */
[----:B------:R-:W4:Y:S01]  /*0060*/  S2UR UR5, SR_CgaCtaId ;  /* 0x00000000000579c3 */ /* 0x000f220000008800 */
[----:B0-----:R-:W-:Y:S01]  /*0070*/  IMAD R5, R11, UR4, RZ ;  /* 0x000000040b057c24 */ /* 0x001fe2000f8e02ff */
[----:B------:R-:W-:-:S02]  /*0080*/  UMOV UR4, 0x400 ;  /* 0x0000040000047882 */ /* 0x000fc40000000000 */
[----:B----4-:R-:W-:Y:S02]  /*0090*/  ULEA UR4, UR5, UR4, 0x18 ;  /* 0x0000000405047291 */ /* 0x010fe4000f8ec0ff */
[----:B-1----:R-:W-:Y:S01]  /*00a0*/  IADD3 R2, P0, PT, R5, R2, RZ ;  /* 0x0000000205027210 */ /* 0x002fe20007f1e0ff */
[----:B------:R-:W0:Y:S04]  /*00b0*/  LDCU UR5, c[0x0][0x360] ;  /* 0x00006c00ff0577ac */ /* 0x000e280008000800 */
[----:B------:R-:W-:-:S05]  /*00c0*/  IMAD.X R3, RZ, RZ, R3, P0 ;  /* 0x000000ffff037224 */ /* 0x000fca00000e0603 */
[----:B------:R1:W-:Y:S01]  /*00d0*/  STS.64 [UR4], R2 ;  /* 0x00000002ff007988 */ /* 0x0003e20008000a04 */
[----:B0-----:R-:W-:Y:S01]  /*00e0*/  UISETP.GE.U32.AND UP0, UPT, UR5, 0x2, UPT ;  /* 0x000000020500788c */ /* 0x001fe2000bf06070 */
[----:B------:R-:W-:Y:S08]  /*00f0*/  BAR.SYNC.DEFER_BLOCKING 0x0 ;  /* 0x0000000000007b1d */ /* 0x000ff00000010000 */
[----:B-123--:R-:W-:Y:S05]  /*0100*/  BRA.U !UP0, `(.L_x_1) ;  /* 0x00000001084c7547 */ /* 0x00efea000b800000 */
[----:B------:R-:W-:-:S07]  /*0110*/  MOV R0, UR5 ;  /* 0x0000000500007c02 */ /* 0x000fce0008000f00 */
.L_x_4:
[----:B------:R-:W-:Y:S01]  /*0120*/  SHF.R.U32.HI R8, RZ, 0x1, R0 ;  /* 0x00000001ff087819 */ /* 0x000fe20000011600 */
[----:B------:R-:W-:Y:S01]  /*0130*/  BSSY.RECONVERGENT B0, `(.L_x_2) ;  /* 0x000000e000007945 */ /* 0x000fe20003800200 */
[----:B------:R-:W-:Y:S02]  /*0140*/  ISETP.GT.U32.AND P1, PT, R0, 0x3, PT ;  /* 0x000000030000780c */ /* 0x000fe40003f24070 */
[----:B------:R-:W-:-:S13]  /*0150*/  ISETP.GE.U32.AND P0, PT, R9, R8, PT ;  /* 0x000000080900720c */ /* 0x000fda0003f06070 */
[----:B0-----:R-:W-:Y:S05]  /*0160*/  @P0 BRA `(.L_x_3) ;  /* 0x0000000000280947 */ /* 0x001fea0003800000 */
[----:B------:R-:W0:Y:S01]  /*0170*/  S2UR UR5, SR_CgaCtaId ;  /* 0x00000000000579c3 */ /* 0x000e220000008800 */
[----:B------:R-:W-:Y:S02]  /*0180*/  UMOV UR4, 0x400 ;  /* 0x0000040000047882 */ /* 0x000fe40000000000 */
[----:B0-----:R-:W-:-:S09]  /*0190*/  ULEA UR4, UR5, UR4, 0x18 ;  /* 0x0000000405047291 */ /* 0x001fd2000f8ec0ff */
[----:B------:R-:W0:Y:S02]  /*01a0*/  LDS.64 R2, [UR4] ;  /* 0x00000004ff027984 */ /* 0x000e240008000a00 */
[----:B0-----:R-:W-:-:S05]  /*01b0*/  IMAD.WIDE.U32 R2, R9, 0x8, R2 ;  /* 0x0000000809027825 */ /* 0x001fca00078e0002 */
[----:B------:R-:W2:Y:S01]  /*01c0*/  LD.E.64 R4, desc[UR6][R2.64] ;  /* 0x0000000602047980 */ /* 0x000ea2000c101b00 */
[----:B------:R-:W-:-:S06]  /*01d0*/  IMAD.WIDE.U32 R6, R8, 0x8, R2 ;  /* 0x0000000808067825 */ /* 0x000fcc00078e0002 */
[----:B------:R-:W2:Y:S02]  /*01e0*/  LD.E.64 R6, desc[UR6][R6.64] ;  /* 0x0000000606067980 */ /* 0x000ea4000c101b00 */
[----:B--2---:R-:W-:-:S07]  /*01f0*/  DADD R4, R4, R6 ;  /* 0x0000000004047229 */ /* 0x004fce0000000006 */
[----:B------:R0:W-:Y:S04]  /*0200*/  ST.E.64 desc[UR6][R2.64], R4 ;  /* 0x0000000402007985 */ /* 0x0001e8000c101b06 */
.L_x_3:
[----:B------:R-:W-:Y:S05]  /*0210*/  BSYNC.RECONVERGENT B0 ;  /* 0x0000000000007941 */ /* 0x000fea0003800200 */
.L_x_2:
[----:B------:R-:W-:Y:S01]  /*0220*/  IMAD.MOV.U32 R0, RZ, RZ, R8 ;  /* 0x000000ffff007224 */ /* 0x000fe200078e0008 */
[----:B------:R-:W-:Y:S06]  /*0230*/  @P1 BRA `(.L_x_4) ;  /* 0xfffffffc00b81947 */ /* 0x000fec000383ffff */
.L_x_1:
[----:B------:R-:W-:Y:S01]  /*0240*/  BAR.SYNC.DEFER_BLOCKING 0x0 ;  /* 0x0000000000007b1d */ /* 0x000fe20000010000 */
[----:B------:R-:W-:-:S13]  /*0250*/  ISETP.NE.AND P0, PT, R9, RZ, PT ;  /* 0x000000ff0900720c */ /* 0x000fda0003f05270 */
[----:B------:R-:W-:Y:S05]  /*0260*/  @P0 EXIT ;  /* 0x000000000000094d */ /* 0x000fea0003800000 */
[----:B------:R-:W1:Y:S01]  /*0270*/  S2UR UR5, SR_CgaCtaId ;  /* 0x00000000000579c3 */ /* 0x000e620000008800 */
[----:B------:R-:W-:-:S07]  /*0280*/  UMOV UR4, 0x400 ;  /* 0x0000040000047882 */ /* 0x000fce0000000000 */
[----:B0-----:R-:W0:Y:S01]  /*0290*/  LDC.64 R4, c[0x0][0x388] ;  /* 0x0000e200ff047b82 */ /* 0x001e220000000a00 */
[----:B-1----:R-:W-:-:S09]  /*02a0*/  ULEA UR4, UR5, UR4, 0x18 ;  /* 0x0000000405047291 */ /* 0x002fd2000f8ec0ff */
[----:B------:R-:W1:Y:S04]  /*02b0*/  LDS.64 R2, [UR4] ;  /* 0x00000004ff027984 */ /* 0x000e680008000a00 */
[----:B-1----:R-:W2:Y:S01]  /*02c0*/  LD.E.64 R2, desc[UR6][R2.64] ;  /* 0x0000000602027980 */ /* 0x002ea2000c101b00 */
[----:B0-----:R-:W-:-:S05]  /*02d0*/  IMAD.WIDE.U32 R4, R11, 0x8, R4 ;  /* 0x000000080b047825 */ /* 0x001fca00078e0004 */
[----:B--2---:R-:W-:Y:S01]  /*02e0*/  STG.E.64 desc[UR6][R4.64], R2 ;  /* 0x0000000204007986 */ /* 0x004fe2000c101b06 */
[----:B------:R-:W-:Y:S05]  /*02f0*/  EXIT ;  /* 0x000000000000794d */ /* 0x000fea0003800000 */
.L_x_5:
        /* <DEDUP_REMOVED lines=16> */
.L_x_47:


//--------------------- .text._Z17calculate_fitnessPjPdS0_jj --------------------------
	.section	.text._Z17calculate_fitnessPjPdS0_jj,"ax",@progbits
	.align	128
        .global         _Z17calculate_fitnessPjPdS0_jj
        .type           _Z17calculate_fitnessPjPdS0_jj,@function
        .size           _Z17calculate_fitnessPjPdS0_jj,(.L_x_48 - _Z17calculate_fitnessPjPdS0_jj)
        .other          _Z17calculate_fitnessPjPdS0_jj,@"STO_CUDA_ENTRY STV_DEFAULT"
_Z17calculate_fitnessPjPdS0_jj:
.text._Z17calculate_fitnessPjPdS0_jj:
[----:B------:R-:W-:Y:S08]  /*0000*/  LDC R1, c[0x0][0x37c] ;  /* 0x0000df00ff017b82 */ /* 0x000ff00000000800 */
[----:B------:R-:W0:Y:S01]  /*0010*/  S2UR UR4, SR_CTAID.X ;  /* 0x00000000000479c3 */ /* 0x000e220000002500 */
[----:B------:R-:W0:Y:S01]  /*0020*/  LDCU UR6, c[0x0][0x398] ;  /* 0x00007300ff0677ac */ /* 0x000e220008000800 */
[----:B------:R-:W1:Y:S01]  /*0030*/  S2R R13, SR_TID.X ;  /* 0x00000000000d7919 */ /* 0x000e620000002100 */
[----:B------:R-:W2:Y:S05]  /*0040*/  LDCU.64 UR8, c[0x0][0x380] ;  /* 0x00007000ff0877ac */ /* 0x000eaa0008000a00 */
[----:B------:R-:W3:Y:S01]  /*0050*/  S2UR UR5, SR_CgaCtaId ;  /* 0x00000000000579c3 */ /* 0x000ee20000008800 */
[----:B------:R-:W4:Y:S07]  /*0060*/  LDCU.64 UR10, c[0x0][0x390] ;  /* 0x00007200ff0a77ac */ /* 0x000f2e0008000a00 */
[----:B------:R-:W5:Y:S01]  /*0070*/  LDC.64 R14, c[0x0][0x388] ;  /* 0x0000e200ff0e7b82 */ /* 0x000f620000000a00 */
[----:B0-----:R-:W-:-:S04]  /*0080*/  UIMAD UR4, UR4, UR6, URZ ;  /* 0x00000006040472a4 */ /* 0x001fc8000f8e02ff */
[----:B--2---:R-:W-:Y:S02]  /*0090*/  UIADD3 UR8, UP0, UPT, UR4, UR8, URZ ;  /* 0x0000000804087290 */ /* 0x004fe4000ff1e0ff */
[----:B----4-:R-:W-:Y:S02]  /*00a0*/  UIADD3 UR6, UP1, UPT, UR4, UR10, URZ ;  /* 0x0000000a04067290 */ /* 0x010fe4000ff3e0ff */
[----:B------:R-:W-:Y:S02]  /*00b0*/  UIADD3.X UR9, UPT, UPT, URZ, UR9, URZ, UP0, !UPT ;  /* 0x00000009ff097290 */ /* 0x000fe400087fe4ff */
[----:B------:R-:W-:Y:S01]  /*00c0*/  UIADD3.X UR7, UPT, UPT, URZ, UR11, URZ, UP1, !UPT ;  /* 0x0000000bff077290 */ /* 0x000fe20008ffe4ff */
[----:B------:R-:W-:Y:S01]  /*00d0*/  MOV R8, UR8 ;  /* 0x0000000800087c02 */ /* 0x000fe20008000f00 */
[----:B------:R-:W-:Y:S01]  /*00e0*/  UMOV UR4, 0x400 ;  /* 0x0000040000047882 */ /* 0x000fe20000000000 */
[----:B------:R-:W-:Y:S01]  /*00f0*/  MOV R10, UR6 ;  /* 0x00000006000a7c02 */ /* 0x000fe20008000f00 */
[----:B---3--:R-:W-:Y:S01]  /*0100*/  ULEA UR4, UR5, UR4, 0x18 ;  /* 0x0000000405047291 */ /* 0x008fe2000f8ec0ff */
[----:B------:R-:W-:Y:S01]  /*0110*/  MOV R9, UR9 ;  /* 0x0000000900097c02 */ /* 0x000fe20008000f00 */
[----:B------:R-:W0:Y:S01]  /*0120*/  LDCU UR5, c[0x0][0x39c] ;  /* 0x00007380ff0577ac */ /* 0x000e220008000800 */
[----:B------:R-:W-:-:S04]  /*0130*/  MOV R11, UR7 ;  /* 0x00000007000b7c02 */ /* 0x000fc80008000f00 */
[----:B------:R-:W2:Y:S02]  /*0140*/  LDCU.64 UR6, c[0x0][0x358] ;  /* 0x00006b00ff0677ac */ /* 0x000ea40008000a00 */
[----:B------:R-:W-:Y:S01]  /*0150*/  STS.128 [UR4], R8 ;  /* 0x00000008ff007988 */ /* 0x000fe20008000c04 */
[----:B------:R-:W-:Y:S06]  /*0160*/  BAR.SYNC.DEFER_BLOCKING 0x0 ;  /* 0x0000000000007b1d */ /* 0x000fec0000010000 */
[----:B------:R-:W3:Y:S01]  /*0170*/  LDS.128 R4, [UR4] ;  /* 0x00000004ff047984 */ /* 0x000ee20008000c00 */
[C---:B-1----:R-:W-:Y:S01]  /*0180*/  ISETP.NE.AND P0, PT, R13.reuse, 0x33, PT ;  /* 0x000000330d00780c */ /* 0x042fe20003f05270 */
[----:B---3--:R-:W-:-:S12]  /*0190*/  IMAD.WIDE.U32 R2, R13, 0x4, R4 ;  /* 0x000000040d027825 */ /* 0x008fd800078e0004 */
[----:B--2---:R-:W2:Y:S04]  /*01a0*/  @!P0 LD.E R5, desc[UR6][R4.64] ;  /* 0x0000000604058980 */ /* 0x004ea8000c101900 */
[----:B------:R-:W0:Y:S02]  /*01b0*/  LD.E R0, desc[UR6][R2.64] ;  /* 0x0000000602007980 */ /* 0x000e24000c101900 */
[----:B0-----:R-:W-:-:S05]  /*01c0*/  IMAD R9, R0, UR5, RZ ;  /* 0x0000000500097c24 */ /* 0x001fca000f8e02ff */
[----:B-----5:R-:W-:-:S04]  /*01d0*/  IADD3 R8, P1, PT, R9, R14, RZ ;  /* 0x0000000e09087210 */ /* 0x020fc80007f3e0ff */
[----:B------:R-:W-:-:S03]  /*01e0*/  IADD3.X R9, PT, PT, RZ, R15, RZ, P1, !PT ;  /* 0x0000000fff097210 */ /* 0x000fc60000ffe4ff */
[----:B--2---:R-:W-:-:S06]  /*01f0*/  @!P0 IMAD.WIDE.U32 R10, R5, 0x8, R8 ;  /* 0x00000008050a8825 */ /* 0x004fcc00078e0008 */
[----:B------:R-:W2:Y:S04]  /*0200*/  @!P0 LDG.E.64 R10, desc[UR6][R10.64] ;  /* 0x000000060a0a8981 */ /* 0x000ea8000c1e1b00 */
[----:B--2---:R0:W-:Y:S01]  /*0210*/  @!P0 ST.E.64 desc[UR6][R6.64+0x198], R10 ;  /* 0x0001980a06008985 */ /* 0x0041e2000c101b06 */
[----:B------:R-:W-:Y:S05]  /*0220*/  @!P0 EXIT ;  /* 0x000000000000894d */ /* 0x000fea0003800000 */
[----:B------:R-:W2:Y:S04]  /*0230*/  LD.E R3, desc[UR6][R2.64+0x4] ;  /* 0x0000040602037980 */ /* 0x000ea8000c101900 */
[----:B------:R-:W1:Y:S01]  /*0240*/  LDS.64 R4, [UR4+0x8] ;  /* 0x00000804ff047984 */ /* 0x000e620008000a00 */
[----:B--2---:R-:W-:-:S06]  /*0250*/  IMAD.WIDE.U32 R8, R3, 0x8, R8 ;  /* 0x0000000803087825 */ /* 0x004fcc00078e0008 */
[----:B------:R-:W2:Y:S01]  /*0260*/  LDG.E.64 R8, desc[UR6][R8.64] ;  /* 0x0000000608087981 */ /* 0x000ea2000c1e1b00 */
[----:B-1----:R-:W-:-:S05]  /*0270*/  IMAD.WIDE.U32 R4, R13, 0x8, R4 ;  /* 0x000000080d047825 */ /* 0x002fca00078e0004 */
[----:B--2---:R-:W-:Y:S01]  /*0280*/  ST.E.64 desc[UR6][R4.64], R8 ;  /* 0x0000000804007985 */ /* 0x004fe2000c101b06 */
[----:B------:R-:W-:Y:S05]  /*0290*/  EXIT ;  /* 0x000000000000794d */ /* 0x000fea0003800000 */
.L_x_6:
        /* <DEDUP_REMOVED lines=14> */
.L_x_48:


//--------------------- .text._Z8mutationPjS_Pfj  --------------------------
	.section	.text._Z8mutationPjS_Pfj,"ax",@progbits
	.align	128
        .global         _Z8mutationPjS_Pfj
        .type           _Z8mutationPjS_Pfj,@function
        .size           _Z8mutationPjS_Pfj,(.L_x_49 - _Z8mutationPjS_Pfj)
        .other          _Z8mutationPjS_Pfj,@"STO_CUDA_ENTRY STV_DEFAULT"
_Z8mutationPjS_Pfj:
.text._Z8mutationPjS_Pfj:
[----:B------:R-:W-:Y:S01]  /*0000*/  LDC R1, c[0x0][0x37c] ;  /* 0x0000df00ff017b82 */ /* 0x000fe20000000800 */
[----:B------:R-:W0:Y:S07]  /*0010*/  S2R R13, SR_CTAID.X ;  /* 0x00000000000d7919 */ /* 0x000e2e0000002500 */
[----:B------:R-:W0:Y:S01]  /*0020*/  LDC.64 R4, c[0x0][0x390] ;  /* 0x0000e400ff047b82 */ /* 0x000e220000000a00 */
[----:B------:R-:W1:Y:S07]  /*0030*/  LDCU.64 UR6, c[0x0][0x358] ;  /* 0x00006b00ff0677ac */ /* 0x000e6e0008000a00 */
[----:B------:R-:W2:Y:S01]  /*0040*/  LDC.64 R2, c[0x0][0x388] ;  /* 0x0000e200ff027b82 */ /* 0x000ea20000000a00 */
[C---:B0-----:R-:W-:Y:S01]  /*0050*/  IMAD.WIDE.U32 R4, R13.reuse, 0x4, R4 ;  /* 0x000000040d047825 */ /* 0x041fe200078e0004 */
[----:B------:R-:W-:-:S04]  /*0060*/  SHF.L.U32 R7, R13, 0x1, RZ ;  /* 0x000000010d077819 */ /* 0x000fc800000006ff */
[----:B-1----:R-:W3:Y:S01]  /*0070*/  LDG.E R6, desc[UR6][R4.64] ;  /* 0x0000000604067981 */ /* 0x002ee2000c1e1900 */
[----:B--2---:R-:W-:-:S05]  /*0080*/  IMAD.WIDE.U32 R2, R7, 0x4, R2 ;  /* 0x0000000407027825 */ /* 0x004fca00078e0002 */
[----:B------:R-:W2:Y:S04]  /*0090*/  LDG.E R0, desc[UR6][R2.64] ;  /* 0x0000000602007981 */ /* 0x000ea8000c1e1900 */
[----:B------:R-:W4:Y:S01]  /*00a0*/  LDG.E R10, desc[UR6][R2.64+0x4] ;  /* 0x00000406020a7981 */ /* 0x000f22000c1e1900 */
[----:B------:R-:W0:Y:S01]  /*00b0*/  S2UR UR5, SR_CgaCtaId ;  /* 0x00000000000579c3 */ /* 0x000e220000008800 */
[----:B------:R-:W-:Y:S01]  /*00c0*/  UMOV UR8, 0x33333333 ;  /* 0x3333333300087882 */ /* 0x000fe20000000000 */
[----:B------:R-:W-:Y:S01]  /*00d0*/  UMOV UR9, 0x3fd33333 ;  /* 0x3fd3333300097882 */ /* 0x000fe20000000000 */
[----:B------:R-:W1:Y:S01]  /*00e0*/  S2R R11, SR_TID.X ;  /* 0x00000000000b7919 */ /* 0x000e620000002100 */
[----:B------:R-:W-:Y:S02]  /*00f0*/  UMOV UR4, 0x400 ;  /* 0x0000040000047882 */ /* 0x000fe40000000000 */
[----:B0-----:R-:W-:Y:S01]  /*0100*/  ULEA UR4, UR5, UR4, 0x18 ;  /* 0x0000000405047291 */ /* 0x001fe2000f8ec0ff */
[----:B---3--:R-:W0:Y:S01]  /*0110*/  F2F.F64.F32 R6, R6 ;  /* 0x0000000600067310 */ /* 0x008e220000201800 */
[----:B--2---:R-:W-:-:S05]  /*0120*/  IMAD.HI.U32 R8, R0, 0x4ec4ec4f, RZ ;  /* 0x4ec4ec4f00087827 */ /* 0x004fca00078e00ff */
[----:B------:R-:W-:Y:S01]  /*0130*/  SHF.R.U32.HI R9, RZ, 0x4, R8 ;  /* 0x00000004ff097819 */ /* 0x000fe20000011608 */
[----:B----4-:R-:W-:Y:S01]  /*0140*/  IMAD.HI.U32 R8, R10, 0x4ec4ec4f, RZ ;  /* 0x4ec4ec4f0a087827 */ /* 0x010fe200078e00ff */
[----:B0-----:R-:W-:-:S03]  /*0150*/  DSETP.GTU.AND P0, PT, R6, UR8, PT ;  /* 0x0000000806007e2a */ /* 0x001fc6000bf0c000 */
[----:B------:R-:W-:Y:S01]  /*0160*/  IMAD R4, R9, -0x34, R0 ;  /* 0xffffffcc09047824 */ /* 0x000fe200078e0200 */
[----:B------:R-:W-:-:S04]  /*0170*/  SHF.R.U32.HI R5, RZ, 0x4, R8 ;  /* 0x00000004ff057819 */ /* 0x000fc80000011608 */
[----:B-1----:R-:W-:Y:S01]  /*0180*/  ISETP.NE.OR P0, PT, R11, R4, P0 ;  /* 0x000000040b00720c */ /* 0x002fe20000705670 */
[----:B------:R-:W-:-:S05]  /*0190*/  IMAD R5, R5, -0x34, R10 ;  /* 0xffffffcc05057824 */ /* 0x000fca00078e020a */
[----:B------:R0:W-:Y:S07]  /*01a0*/  STS.64 [UR4], R4 ;  /* 0x00000004ff007988 */ /* 0x0001ee0008000a04 */
[----:B------:R-:W-:Y:S05]  /*01b0*/  @P0 EXIT ;  /* 0x000000000000094d */ /* 0x000fea0003800000 */
[----:B------:R-:W1:Y:S08]  /*01c0*/  LDC R0, c[0x0][0x398] ;  /* 0x0000e600ff007b82 */ /* 0x000e700000000800 */
[----:B------:R-:W2:Y:S01]  /*01d0*/  LDC.64 R2, c[0x0][0x380] ;  /* 0x0000e000ff027b82 */ /* 0x000ea20000000a00 */
[----:B-1----:R-:W-:-:S05]  /*01e0*/  IMAD R13, R13, R0, RZ ;  /* 0x000000000d0d7224 */ /* 0x002fca00078e02ff */
[----:B--2---:R-:W-:-:S04]  /*01f0*/  IADD3 R2, P0, PT, R13, R2, RZ ;  /* 0x000000020d027210 */ /* 0x004fc80007f1e0ff */
[----:B------:R-:W-:-:S03]  /*0200*/  IADD3.X R3, PT, PT, RZ, R3, RZ, P0, !PT ;  /* 0x00000003ff037210 */ /* 0x000fc600007fe4ff */
[----:B0-----:R-:W-:-:S04]  /*0210*/  IMAD.WIDE.U32 R4, R5, 0x4, R2 ;  /* 0x0000000405047825 */ /* 0x001fc800078e0002 */
[----:B------:R-:W-:Y:S01]  /*0220*/  IMAD.WIDE.U32 R2, R11, 0x4, R2 ;  /* 0x000000040b027825 */ /* 0x000fe200078e0002 */
[----:B------:R-:W2:Y:S04]  /*0230*/  LDG.E R9, desc[UR6][R4.64] ;  /* 0x0000000604097981 */ /* 0x000ea8000c1e1900 */
[----:B------:R-:W3:Y:S04]  /*0240*/  LDG.E R7, desc[UR6][R2.64] ;  /* 0x0000000602077981 */ /* 0x000ee8000c1e1900 */
[----:B--2---:R-:W-:Y:S04]  /*0250*/  STG.E desc[UR6][R2.64], R9 ;  /* 0x0000000902007986 */ /* 0x004fe8000c101906 */
[----:B---3--:R-:W-:Y:S01]  /*0260*/  STG.E desc[UR6][R4.64], R7 ;  /* 0x0000000704007986 */ /* 0x008fe2000c101906 */
[----:B------:R-:W-:Y:S05]  /*0270*/  EXIT ;  /* 0x000000000000794d */ /* 0x000fea0003800000 */
.L_x_7:
        /* <DEDUP_REMOVED lines=16> */
.L_x_49:


//--------------------- .text._Z13SBX_crossoverPjPfS_S0_j --------------------------
	.section	.text._Z13SBX_crossoverPjPfS_S0_j,"ax",@progbits
	.align	128
        .global         _Z13SBX_crossoverPjPfS_S0_j
        .type           _Z13SBX_crossoverPjPfS_S0_j,@function
        .size           _Z13SBX_crossoverPjPfS_S0_j,(.L_x_45 - _Z13SBX_crossoverPjPfS_S0_j)
        .other          _Z13SBX_crossoverPjPfS_S0_j,@"STO_CUDA_ENTRY STV_DEFAULT"
_Z13SBX_crossoverPjPfS_S0_j:
.text._Z13SBX_crossoverPjPfS_S0_j:
[----:B------:R-:W-:Y:S01]  /*0000*/  LDC R1, c[0x0][0x37c] ;  /* 0x0000df00ff017b82 */ /* 0x000fe20000000800 */
[----:B------:R-:W0:Y:S01]  /*0010*/  S2R R2, SR_TID.X ;  /* 0x0000000000027919 */ /* 0x000e220000002100 */
[----:B------:R-:W1:Y:S01]  /*0020*/  LDCU.64 UR6, c[0x0][0x358] ;  /* 0x00006b00ff0677ac */ /* 0x000e620008000a00 */
[----:B------:R-:W-:Y:S01]  /*0030*/  BSSY.RECONVERGENT B0, `(.L_x_8) ;  /* 0x0000061000007945 */ /* 0x000fe20003800200 */
[----:B------:R-:W2:Y:S01]  /*0040*/  S2R R3, SR_CTAID.X ;  /* 0x0000000000037919 */ /* 0x000ea20000002500 */
[----:B0-----:R-:W-:-:S13]  /*0050*/  ISETP.NE.AND P0, PT, R2, RZ, PT ;  /* 0x000000ff0200720c */ /* 0x001fda0003f05270 */
[----:B-12---:R-:W-:Y:S05]  /*0060*/  @P0 BRA `(.L_x_9) ;  /* 0x0000000400740947 */ /* 0x006fea0003800000 */
[----:B------:R-:W0:Y:S08]  /*0070*/  LDC.64 R6, c[0x0][0x398] ;  /* 0x0000e600ff067b82 */ /* 0x000e300000000a00 */
[----:B------:R-:W1:Y:S01]  /*0080*/  LDC.64 R4, c[0x0][0x390] ;  /* 0x0000e400ff047b82 */ /* 0x000e620000000a00 */
[----:B0-----:R-:W-:-:S06]  /*0090*/  IMAD.WIDE.U32 R6, R3, 0x4, R6 ;  /* 0x0000000403067825 */ /* 0x001fcc00078e0006 */
[----:B------:R-:W2:Y:S01]  /*00a0*/  LDG.E R6, desc[UR6][R6.64] ;  /* 0x0000000606067981 */ /* 0x000ea2000c1e1900 */
[----:B-1----:R-:W-:-:S06]  /*00b0*/  IMAD.WIDE.U32 R4, R3, 0x4, R4 ;  /* 0x0000000403047825 */ /* 0x002fcc00078e0004 */
[----:B------:R-:W3:Y:S01]  /*00c0*/  LDG.E R4, desc[UR6][R4.64] ;  /* 0x0000000604047981 */ /* 0x000ee2000c1e1900 */
[----:B------:R-:W0:Y:S01]  /*00d0*/  S2UR UR5, SR_CgaCtaId ;  /* 0x00000000000579c3 */ /* 0x000e220000008800 */
[----:B------:R-:W-:Y:S02]  /*00e0*/  UMOV UR4, 0x400 ;  /* 0x0000040000047882 */ /* 0x000fe40000000000 */
[----:B0-----:R-:W-:Y:S01]  /*00f0*/  ULEA UR4, UR5, UR4, 0x18 ;  /* 0x0000000405047291 */ /* 0x001fe2000f8ec0ff */
[----:B--2---:R-:W-:Y:S02]  /*0100*/  FSETP.GT.AND P0, PT, R6, 0.5, PT ;  /* 0x3f0000000600780b */ /* 0x004fe40003f04000 */
[----:B---3--:R-:W-:-:S06]  /*0110*/  LOP3.LUT R0, R4, 0x3, RZ, 0xc0, !PT ;  /* 0x0000000304007812 */ /* 0x008fcc00078ec0ff */
[----:B------:R0:W-:Y:S05]  /*0120*/  STS [UR4], R0 ;  /* 0x00000000ff007988 */ /* 0x0001ea0008000804 */
[----:B------:R-:W-:Y:S05]  /*0130*/  @!P0 BRA `(.L_x_10) ;  /* 0x00000000007c8947 */ /* 0x000fea0003800000 */
[----:B------:R-:W1:Y:S02]  /*0140*/  F2F.F64.F32 R24, R6 ;  /* 0x0000000600187310 */ /* 0x000e640000201800 */
[----:B-1----:R-:W-:-:S08]  /*0150*/  DADD R24, R24, R24 ;  /* 0x0000000018187229 */ /* 0x002fd00000000018 */
[----:B------:R-:W-:-:S14]  /*0160*/  DSETP.NEU.AND P0, PT, R24, RZ, PT ;  /* 0x000000ff1800722a */ /* 0x000fdc0003f0d000 */
[----:B------:R-:W-:Y:S01]  /*0170*/  @!P0 CS2R R4, SRZ ;  /* 0x0000000000048805 */ /* 0x000fe2000001ff00 */
[----:B------:R-:W-:Y:S06]  /*0180*/  @!P0 BRA `(.L_x_11) ;  /* 0x0000000000248947 */ /* 0x000fec0003800000 */
[----:B------:R-:W-:Y:S01]  /*0190*/  BSSY.RECONVERGENT B1, `(.L_x_12) ;  /* 0x0000005000017945 */ /* 0x000fe20003800200 */
[----:B------:R-:W-:Y:S01]  /*01a0*/  IMAD.MOV.U32 R26, RZ, RZ, R24 ;  /* 0x000000ffff1a7224 */ /* 0x000fe200078e0018 */
[----:B0-----:R-:W-:Y:S01]  /*01b0*/  MOV R0, 0x1e0 ;  /* 0x000001e000007802 */ /* 0x001fe20000000f00 */
[----:B------:R-:W-:-:S07]  /*01c0*/  IMAD.MOV.U32 R27, RZ, RZ, R25 ;  /* 0x000000ffff1b7224 */ /* 0x000fce00078e0019 */
[----:B------:R-:W-:Y:S05]  /*01d0*/  CALL.REL.NOINC `($_Z13SBX_crossoverPjPfS_S0_j$__internal_accurate_pow) ;  /* 0x0000000c00d47944 */ /* 0x000fea0003c00000 */
[----:B------:R-:W-:Y:S05]  /*01e0*/  BSYNC.RECONVERGENT B1 ;  /* 0x0000000000017941 */ /* 0x000fea0003800200 */
.L_x_12:
[----:B------:R-:W-:-:S04]  /*01f0*/  ISETP.GE.AND P0, PT, R25, RZ, PT ;  /* 0x000000ff1900720c */ /* 0x000fc80003f06270 */
[----:B------:R-:W-:Y:S02]  /*0200*/  FSEL R4, R6, RZ, P0 ;  /* 0x000000ff06047208 */ /* 0x000fe40000000000 */
[----:B------:R-:W-:-:S07]  /*0210*/  FSEL R5, R10, -QNAN , P0 ;  /* 0xfff800000a057808 */ /* 0x000fce0000000000 */
.L_x_11:
[----:B------:R-:W-:Y:S01]  /*0220*/  UMOV UR4, 0x55555555 ;  /* 0x5555555500047882 */ /* 0x000fe20000000000 */
[----:B------:R-:W-:Y:S01]  /*0230*/  UMOV UR5, 0x3fd55555 ;  /* 0x3fd5555500057882 */ /* 0x000fe20000000000 */
[C---:B------:R-:W-:Y:S02]  /*0240*/  DSETP.NEU.AND P0, PT, R24.reuse, +INF , PT ;  /* 0x7ff000001800742a */ /* 0x040fe40003f0d000 */
[C---:B------:R-:W-:Y:S01]  /*0250*/  DADD R6, R24.reuse, UR4 ;  /* 0x0000000418067e29 */ /* 0x040fe20008000000 */
[----:B------:R-:W1:Y:S01]  /*0260*/  S2UR UR5, SR_CgaCtaId ;  /* 0x00000000000579c3 */ /* 0x000e620000008800 */
[----:B------:R-:W-:Y:S01]  /*0270*/  DSETP.NEU.AND P1, PT, R24, 1, PT ;  /* 0x3ff000001800742a */ /* 0x000fe20003f2d000 */
[----:B------:R-:W-:-:S07]  /*0280*/  UMOV UR4, 0x400 ;  /* 0x0000040000047882 */ /* 0x000fce0000000000 */
[----:B------:R-:W-:-:S04]  /*0290*/  LOP3.LUT R6, R7, 0x7ff00000, RZ, 0xc0, !PT ;  /* 0x7ff0000007067812 */ /* 0x000fc800078ec0ff */
[----:B------:R-:W-:Y:S01]  /*02a0*/  ISETP.NE.OR P0, PT, R6, 0x7ff00000, P0 ;  /* 0x7ff000000600780c */ /* 0x000fe20000705670 */
[----:B-1----:R-:W-:-:S12]  /*02b0*/  ULEA UR4, UR5, UR4, 0x18 ;  /* 0x0000000405047291 */ /* 0x002fd8000f8ec0ff */
[----:B------:R-:W-:Y:S01]  /*02c0*/  @!P0 MOV R4, 0x0 ;  /* 0x0000000000048802 */ /* 0x000fe20000000f00 */
[----:B------:R-:W-:-:S03]  /*02d0*/  @!P0 IMAD.MOV.U32 R5, RZ, RZ, 0x7ff00000 ;  /* 0x7ff00000ff058424 */ /* 0x000fc600078e00ff */
[----:B------:R-:W-:Y:S02]  /*02e0*/  FSEL R4, R4, RZ, P1 ;  /* 0x000000ff04047208 */ /* 0x000fe40000800000 */
[----:B------:R-:W-:-:S04]  /*02f0*/  FSEL R5, R5, 1.875, P1 ;  /* 0x3ff0000005057808 */ /* 0x000fc80000800000 */
[----:B------:R-:W1:Y:S02]  /*0300*/  F2F.F32.F64 R4, R4 ;  /* 0x0000000400047310 */ /* 0x000e640000301000 */
[----:B-1----:R1:W-:Y:S01]  /*0310*/  STS [UR4+0x4], R4 ;  /* 0x00000404ff007988 */ /* 0x0023e20008000804 */
[----:B------:R-:W-:Y:S05]  /*0320*/  BRA `(.L_x_9) ;  /* 0x0000000000c47947 */ /* 0x000fea0003800000 */
.L_x_10:
[----:B------:R-:W-:-:S04]  /*0330*/  FADD R6, R6, R6 ;  /* 0x0000000606067221 */ /* 0x000fc80000000000 */
[----:B------:R-:W-:-:S06]  /*0340*/  FADD R4, -R6, 2 ;  /* 0x4000000006047421 */ /* 0x000fcc0000000100 */
[----:B------:R-:W1:Y:S08]  /*0350*/  F2F.F64.F32 R4, R4 ;  /* 0x0000000400047310 */ /* 0x000e700000201800 */
[----:B-1----:R-:W1:Y:S01]  /*0360*/  MUFU.RCP64H R7, R5 ;  /* 0x0000000500077308 */ /* 0x002e620000001800 */
[----:B------:R-:W-:-:S05]  /*0370*/  VIADD R6, R5, 0x300402 ;  /* 0x0030040205067836 */ /* 0x000fca0000000000 */
[----:B------:R-:W-:Y:S01]  /*0380*/  FSETP.GEU.AND P0, PT, |R6|, 5.8789094863358348022e-39, PT ;  /* 0x004004020600780b */ /* 0x000fe20003f0e200 */
[----:B-1----:R-:W-:-:S08]  /*0390*/  DFMA R8, -R4, R6, 1 ;  /* 0x3ff000000408742b */ /* 0x002fd00000000106 */
[----:B------:R-:W-:-:S08]  /*03a0*/  DFMA R8, R8, R8, R8 ;  /* 0x000000080808722b */ /* 0x000fd00000000008 */
[----:B------:R-:W-:-:S08]  /*03b0*/  DFMA R8, R6, R8, R6 ;  /* 0x000000080608722b */ /* 0x000fd00000000006 */
[----:B------:R-:W-:-:S08]  /*03c0*/  DFMA R24, -R4, R8, 1 ;  /* 0x3ff000000418742b */ /* 0x000fd00000000108 */
[----:B------:R-:W-:Y:S01]  /*03d0*/  DFMA R24, R8, R24, R8 ;  /* 0x000000180818722b */ /* 0x000fe20000000008 */
[----:B------:R-:W-:Y:S10]  /*03e0*/  @P0 BRA `(.L_x_13) ;  /* 0x0000000000100947 */ /* 0x000ff40003800000 */
[----:B0-----:R-:W-:-:S04]  /*03f0*/  LOP3.LUT R0, R5, 0x7fffffff, RZ, 0xc0, !PT ;  /* 0x7fffffff05007812 */ /* 0x001fc800078ec0ff */
[----:B------:R-:W-:Y:S02]  /*0400*/  IADD3 R8, PT, PT, R0, -0x100000, RZ ;  /* 0xfff0000000087810 */ /* 0x000fe40007ffe0ff */
[----:B------:R-:W-:-:S07]  /*0410*/  MOV R0, 0x430 ;  /* 0x0000043000007802 */ /* 0x000fce0000000f00 */
[----:B------:R-:W-:Y:S05]  /*0420*/  CALL.REL.NOINC `($__internal_0_$__cuda_sm20_dblrcp_rn_slowpath_v3) ;  /* 0x0000000800a07944 */ /* 0x000fea0003c00000 */
.L_x_13:
[----:B------:R-:W-:Y:S01]  /*0430*/  DSETP.NEU.AND P0, PT, R24, RZ, PT ;  /* 0x000000ff1800722a */ /* 0x000fe20003f0d000 */
[----:B------:R-:W-:-:S13]  /*0440*/  BSSY.RECONVERGENT B1, `(.L_x_14) ;  /* 0x0000009000017945 */ /* 0x000fda0003800200 */
[----:B------:R-:W-:Y:S01]  /*0450*/  @!P0 CS2R R4, SRZ ;  /* 0x0000000000048805 */ /* 0x000fe2000001ff00 */
[----:B------:R-:W-:Y:S06]  /*0460*/  @!P0 BRA `(.L_x_15) ;  /* 0x0000000000188947 */ /* 0x000fec0003800000 */
[----:B------:R-:W-:Y:S01]  /*0470*/  DADD R26, -RZ, |R24| ;  /* 0x00000000ff1a7229 */ /* 0x000fe20000000518 */
[----:B0-----:R-:W-:-:S10]  /*0480*/  MOV R0, 0x4a0 ;  /* 0x000004a000007802 */ /* 0x001fd40000000f00 */
[----:B------:R-:W-:Y:S05]  /*0490*/  CALL.REL.NOINC `($_Z13SBX_crossoverPjPfS_S0_j$__internal_accurate_pow) ;  /* 0x0000000c00247944 */ /* 0x000fea0003c00000 */
[----:B------:R-:W-:-:S04]  /*04a0*/  ISETP.GE.AND P0, PT, R25, RZ, PT ;  /* 0x000000ff1900720c */ /* 0x000fc80003f06270 */
[----:B------:R-:W-:Y:S02]  /*04b0*/  FSEL R4, R6, RZ, P0 ;  /* 0x000000ff06047208 */ /* 0x000fe40000000000 */
[----:B------:R-:W-:-:S07]  /*04c0*/  FSEL R5, R10, -QNAN , P0 ;  /* 0xfff800000a057808 */ /* 0x000fce0000000000 */
.L_x_15:
[----:B------:R-:W-:Y:S05]  /*04d0*/  BSYNC.RECONVERGENT B1 ;  /* 0x0000000000017941 */ /* 0x000fea0003800200 */
.L_x_14:
[----:B------:R-:W-:Y:S01]  /*04e0*/  IMAD.MOV.U32 R8, RZ, RZ, 0x55555555 ;  /* 0x55555555ff087424 */ /* 0x000fe200078e00ff */
[----:B------:R-:W-:Y:S01]  /*04f0*/  BSSY.RECONVERGENT B1, `(.L_x_16) ;  /* 0x000000c000017945 */ /* 0x000fe20003800200 */
[----:B------:R-:W-:-:S06]  /*0500*/  IMAD.MOV.U32 R9, RZ, RZ, 0x3fd55555 ;  /* 0x3fd55555ff097424 */ /* 0x000fcc00078e00ff */
[----:B------:R-:W-:-:S10]  /*0510*/  DADD R6, R24, R8 ;  /* 0x0000000018067229 */ /* 0x000fd40000000008 */
[----:B------:R-:W-:-:S04]  /*0520*/  LOP3.LUT R6, R7, 0x7ff00000, RZ, 0xc0, !PT ;  /* 0x7ff0000007067812 */ /* 0x000fc800078ec0ff */
[----:B------:R-:W-:-:S13]  /*0530*/  ISETP.NE.AND P0, PT, R6, 0x7ff00000, PT ;  /* 0x7ff000000600780c */ /* 0x000fda0003f05270 */
[----:B------:R-:W-:Y:S05]  /*0540*/  @P0 BRA `(.L_x_17) ;  /* 0x0000000000180947 */ /* 0x000fea0003800000 */
[----:B------:R-:W-:-:S14]  /*0550*/  DSETP.NAN.AND P0, PT, R24, R24, PT ;  /* 0x000000181800722a */ /* 0x000fdc0003f08000 */
[----:B------:R-:W-:Y:S01]  /*0560*/  @P0 DADD R4, R24, R8 ;  /* 0x0000000018040229 */ /* 0x000fe20000000008 */
[----:B------:R-:W-:Y:S10]  /*0570*/  @P0 BRA `(.L_x_17) ;  /* 0x00000000000c0947 */ /* 0x000ff40003800000 */
[----:B------:R-:W-:-:S14]  /*0580*/  DSETP.NEU.AND P0, PT, |R24|, +INF , PT ;  /* 0x7ff000001800742a */ /* 0x000fdc0003f0d200 */
[----:B------:R-:W-:Y:S01]  /*0590*/  @!P0 MOV R4, 0x0 ;  /* 0x0000000000048802 */ /* 0x000fe20000000f00 */
[----:B------:R-:W-:-:S07]  /*05a0*/  @!P0 IMAD.MOV.U32 R5, RZ, RZ, 0x7ff00000 ;  /* 0x7ff00000ff058424 */ /* 0x000fce00078e00ff */
.L_x_17:
[----:B------:R-:W-:Y:S05]  /*05b0*/  BSYNC.RECONVERGENT B1 ;  /* 0x0000000000017941 */ /* 0x000fea0003800200 */
.L_x_16:
[----:B------:R-:W1:Y:S01]  /*05c0*/  S2UR UR5, SR_CgaCtaId ;  /* 0x00000000000579c3 */ /* 0x000e620000008800 */
[----:B------:R-:W-:Y:S01]  /*05d0*/  DSETP.NEU.AND P0, PT, R24, 1, PT ;  /* 0x3ff000001800742a */ /* 0x000fe20003f0d000 */
[----:B------:R-:W-:-:S05]  /*05e0*/  UMOV UR4, 0x400 ;  /* 0x0000040000047882 */ /* 0x000fca0000000000 */
[----:B------:R-:W-:Y:S02]  /*05f0*/  FSEL R4, R4, RZ, P0 ;  /* 0x000000ff04047208 */ /* 0x000fe40000000000 */
[----:B------:R-:W-:-:S04]  /*0600*/  FSEL R5, R5, 1.875, P0 ;  /* 0x3ff0000005057808 */ /* 0x000fc80000000000 */
[----:B------:R-:W2:Y:S01]  /*0610*/  F2F.F32.F64 R4, R4 ;  /* 0x0000000400047310 */ /* 0x000ea20000301000 */
[----:B-1----:R-:W-:-:S09]  /*0620*/  ULEA UR4, UR5, UR4, 0x18 ;  /* 0x0000000405047291 */ /* 0x002fd2000f8ec0ff */
[----:B--2---:R2:W-:Y:S03]  /*0630*/  STS [UR4+0x4], R4 ;  /* 0x00000404ff007988 */ /* 0x0045e60008000804 */
.L_x_9:
[----:B------:R-:W-:Y:S05]  /*0640*/  BSYNC.RECONVERGENT B0 ;  /* 0x0000000000007941 */ /* 0x000fea0003800200 */
.L_x_8:
[----:B------:R-:W3:Y:S08]  /*0650*/  S2UR UR5, SR_CgaCtaId ;  /* 0x00000000000579c3 */ /* 0x000ef00000008800 */
[----:B------:R-:W-:Y:S06]  /*0660*/  BAR.SYNC.DEFER_BLOCKING 0x0 ;  /* 0x0000000000007b1d */ /* 0x000fec0000010000 */
[----:B------:R-:W-:-:S02]  /*0670*/  UMOV UR4, 0x400 ;  /* 0x0000040000047882 */ /* 0x000fc40000000000 */
[----:B-12---:R-:W1:Y:S08]  /*0680*/  LDC.64 R4, c[0x0][0x388] ;  /* 0x0000e200ff047b82 */ /* 0x006e700000000a00 */
[----:B------:R-:W2:Y:S01]  /*0690*/  LDC.64 R8, c[0x0][0x380] ;  /* 0x0000e000ff087b82 */ /* 0x000ea20000000a00 */
[----:B---3--:R-:W-:-:S09]  /*06a0*/  ULEA UR4, UR5, UR4, 0x18 ;  /* 0x0000000405047291 */ /* 0x008fd2000f8ec0ff */
[----:B------:R-:W3:Y:S02]  /*06b0*/  LDS.64 R6, [UR4] ;  /* 0x00000004ff067984 */ /* 0x000ee40008000a00 */
[----:B------:R-:W4:Y:S02]  /*06c0*/  LDCU UR4, c[0x0][0x3a0] ;  /* 0x00007400ff0477ac */ /* 0x000f240008000800 */
[----:B----4-:R-:W-:-:S05]  /*06d0*/  IMAD R11, R3, UR4, RZ ;  /* 0x00000004030b7c24 */ /* 0x010fca000f8e02ff */
[C---:B-1----:R-:W-:Y:S02]  /*06e0*/  IADD3 R4, P2, PT, R11.reuse, R4, RZ ;  /* 0x000000040b047210 */ /* 0x042fe40007f5e0ff */
[----:B--2---:R-:W-:-:S03]  /*06f0*/  IADD3 R10, P1, PT, R11, R8, RZ ;  /* 0x000000080b0a7210 */ /* 0x004fc60007f3e0ff */
[----:B------:R-:W-:Y:S01]  /*0700*/  IMAD.X R5, RZ, RZ, R5, P2 ;  /* 0x000000ffff057224 */ /* 0x000fe200010e0605 */
[----:B------:R-:W-:Y:S02]  /*0710*/  IADD3.X R11, PT, PT, RZ, R9, RZ, P1, !PT ;  /* 0x00000009ff0b7210 */ /* 0x000fe40000ffe4ff */
[----:B---3--:R-:W-:-:S13]  /*0720*/  ISETP.GT.AND P0, PT, R6, 0x1, PT ;  /* 0x000000010600780c */ /* 0x008fda0003f04270 */
[----:B------:R-:W-:Y:S05]  /*0730*/  @P0 BRA `(.L_x_18) ;  /* 0x0000000000f40947 */ /* 0x000fea0003800000 */
[----:B------:R-:W-:-:S05]  /*0740*/  VIMNMX.U32 R6, PT, PT, R6, 0x2, PT ;  /* 0x0000000206067848 */ /* 0x000fca0003fe0000 */
[----:B------:R-:W-:-:S04]  /*0750*/  IMAD.SHL.U32 R6, R6, 0x4, RZ ;  /* 0x0000000406067824 */ /* 0x000fc800078e00ff */
[----:B------:R-:W1:Y:S02]  /*0760*/  LDC R12, c[0x2][R6] ;  /* 0x00800000060c7b82 */ /* 0x000e640000000800 */
[----:B-1----:R-:W-:-:S04]  /*0770*/  SHF.R.S32.HI R13, RZ, 0x1f, R12 ;  /* 0x0000001fff0d7819 */ /* 0x002fc8000001140c */
.L_x_28:
[----:B------:R-:W-:Y:S05]  /*0780*/  BRX R12 -0x790                                                          (*"BRANCH_TARGETS .L_x_29,.L_x_30,.L_x_31"*) ;  /* 0xfffffff80c1c7949 */ /* 0x000fea000383ffff */
.L_x_30:
[C---:B0-----:R-:W-:Y:S02]  /*0790*/  VIADD R0, R3.reuse, 0xa ;  /* 0x0000000a03007836 */ /* 0x041fe40000000000 */
[----:B------:R-:W-:-:S04]  /*07a0*/  IMAD.HI.U32 R6, R3, 0x66666667, RZ ;  /* 0x6666666703067827 */ /* 0x000fc800078e00ff */
[----:B------:R-:W-:Y:S01]  /*07b0*/  IMAD.HI.U32 R0, R0, -0x33333333, RZ ;  /* 0xcccccccd00007827 */ /* 0x000fe200078e00ff */
[----:B------:R-:W-:-:S03]  /*07c0*/  SHF.R.U32.HI R6, RZ, 0x2, R6 ;  /* 0x00000002ff067819 */ /* 0x000fc60000011606 */
[----:B------:R-:W-:Y:S01]  /*07d0*/  IMAD.WIDE.U32 R10, R2, 0x4, R10 ;  /* 0x00000004020a7825 */ /* 0x000fe200078e000a */
[----:B------:R-:W-:-:S03]  /*07e0*/  SHF.R.U32.HI R0, RZ, 0x3, R0 ;  /* 0x00000003ff007819 */ /* 0x000fc60000011600 */
[----:B------:R-:W-:Y:S02]  /*07f0*/  IMAD R6, R6, -0xa, R3 ;  /* 0xfffffff606067824 */ /* 0x000fe400078e0203 */
[----:B------:R-:W-:Y:S01]  /*0800*/  IMAD.HI.U32 R13, R0, 0x1999999a, RZ ;  /* 0x1999999a000d7827 */ /* 0x000fe200078e00ff */
[----:B------:R-:W2:Y:S03]  /*0810*/  LDG.E R10, desc[UR6][R10.64] ;  /* 0x000000060a0a7981 */ /* 0x000ea6000c1e1900 */
[----:B------:R-:W-:-:S04]  /*0820*/  IMAD R13, R13, -0xa, R0 ;  /* 0xfffffff60d0d7824 */ /* 0x000fc800078e0200 */
[----:B------:R-:W-:-:S04]  /*0830*/  IMAD R6, R13, 0xa, R6 ;  /* 0x0000000a0d067824 */ /* 0x000fc800078e0206 */
[----:B------:R-:W-:-:S05]  /*0840*/  IMAD R3, R6, UR4, RZ ;  /* 0x0000000406037c24 */ /* 0x000fca000f8e02ff */
[----:B------:R-:W-:-:S04]  /*0850*/  IADD3 R8, P0, PT, R3, R8, RZ ;  /* 0x0000000803087210 */ /* 0x000fc80007f1e0ff */
[----:B------:R-:W-:-:S03]  /*0860*/  IADD3.X R9, PT, PT, RZ, R9, RZ, P0, !PT ;  /* 0x00000009ff097210 */ /* 0x000fc600007fe4ff */
[----:B------:R-:W-:-:S06]  /*0870*/  IMAD.WIDE.U32 R8, R2, 0x4, R8 ;  /* 0x0000000402087825 */ /* 0x000fcc00078e0008 */
[----:B------:R-:W3:Y:S01]  /*0880*/  LDG.E R8, desc[UR6][R8.64] ;  /* 0x0000000608087981 */ /* 0x000ee2000c1e1900 */
[C---:B------:R-:W-:Y:S01]  /*0890*/  FADD R3, -R7.reuse, 1 ;  /* 0x3f80000007037421 */ /* 0x040fe20000000100 */
[----:B------:R-:W-:Y:S01]  /*08a0*/  FADD R7, R7, 1 ;  /* 0x3f80000007077421 */ /* 0x000fe20000000000 */
[----:B--2---:R-:W-:-:S05]  /*08b0*/  I2FP.F32.U32 R6, R10 ;  /* 0x0000000a00067245 */ /* 0x004fca0000201000 */
[----:B------:R-:W-:Y:S01]  /*08c0*/  FMUL R6, R3, R6 ;  /* 0x0000000603067220 */ /* 0x000fe20000400000 */
[----:B---3--:R-:W-:-:S05]  /*08d0*/  I2FP.F32.U32 R0, R8 ;  /* 0x0000000800007245 */ /* 0x008fca0000201000 */
[----:B------:R-:W-:-:S04]  /*08e0*/  FFMA R0, R7, R0, R6 ;  /* 0x0000000007007223 */ /* 0x000fc80000000006 */
[----:B------:R-:W0:Y:S02]  /*08f0*/  F2F.F64.F32 R6, R0 ;  /* 0x0000000000067310 */ /* 0x000e240000201800 */
[----:B0-----:R-:W-:-:S10]  /*0900*/  DMUL R6, R6, 0.5 ;  /* 0x3fe0000006067828 */ /* 0x001fd40000000000 */
[----:B------:R-:W0:Y:S01]  /*0910*/  F2I.U32.F64.TRUNC R7, R6 ;  /* 0x0000000600077311 */ /* 0x000e22000030d000 */
[----:B------:R-:W-:-:S05]  /*0920*/  IMAD.WIDE.U32 R2, R2, 0x4, R4 ;  /* 0x0000000402027825 */ /* 0x000fca00078e0004 */
[----:B0-----:R-:W-:Y:S01]  /*0930*/  STG.E desc[UR6][R2.64], R7 ;  /* 0x0000000702007986 */ /* 0x001fe2000c101906 */
[----:B------:R-:W-:Y:S05]  /*0940*/  EXIT ;  /* 0x000000000000794d */ /* 0x000fea0003800000 */
.L_x_29:
        /* <DEDUP_REMOVED lines=12> */
[----:B------:R-:W-:-:S05]  /*0a10*/  IADD3 R8, P0, PT, R13, R8, RZ ;  /* 0x000000080d087210 */ /* 0x000fca0007f1e0ff */
[----:B------:R-:W-:Y:S02]  /*0a20*/  IMAD.X R9, RZ, RZ, R9, P0 ;  /* 0x000000ffff097224 */ /* 0x000fe400000e0609 */
        /* <DEDUP_REMOVED lines=14> */
.L_x_18:
[----:B------:R-:W-:-:S04]  /*0b10*/  MOV R13, 0xfffffffe ;  /* 0xfffffffe000d7802 */ /* 0x000fc80000000f00 */
[----:B------:R-:W-:-:S05]  /*0b20*/  VIADDMNMX.U32 R6, R6, R13, 0x2, PT ;  /* 0x0000000206067446 */ /* 0x000fca000380000d */
[----:B------:R-:W-:-:S04]  /*0b30*/  IMAD.SHL.U32 R6, R6, 0x4, RZ ;  /* 0x0000000406067824 */ /* 0x000fc800078e00ff */
[----:B------:R-:W1:Y:S02]  /*0b40*/  LDC R12, c[0x2][R6+0xc] ;  /* 0x00800300060c7b82 */ /* 0x000e640000000800 */
[----:B-1----:R-:W-:-:S04]  /*0b50*/  SHF.R.S32.HI R13, RZ, 0x1f, R12 ;  /* 0x0000001fff0d7819 */ /* 0x002fc8000001140c */
.L_x_32:
[----:B------:R-:W-:Y:S05]  /*0b60*/  BRX R12 -0xb70                                                          (*"BRANCH_TARGETS .L_x_33,.L_x_34,.L_x_31"*) ;  /* 0xfffffff40c247949 */ /* 0x000fea000383ffff */
.L_x_34:
[C---:B0-----:R-:W-:Y:S02]  /*0b70*/  VIADD R0, R3.reuse, 0x1 ;  /* 0x0000000103007836 */ /* 0x041fe40000000000 */
[----:B------:R-:W-:-:S04]  /*0b80*/  IMAD.HI.U32 R12, R3, 0x66666667, RZ ;  /* 0x66666667030c7827 */ /* 0x000fc800078e00ff */
[----:B------:R-:W-:Y:S01]  /*0b90*/  IMAD.HI.U32 R6, R0, 0x66666667, RZ ;  /* 0x6666666700067827 */ /* 0x000fe200078e00ff */
[----:B------:R-:W-:-:S03]  /*0ba0*/  SHF.R.U32.HI R12, RZ, 0x2, R12 ;  /* 0x00000002ff0c7819 */ /* 0x000fc6000001160c */
[----:B------:R-:W-:Y:S01]  /*0bb0*/  IMAD.WIDE.U32 R10, R2, 0x4, R10 ;  /* 0x00000004020a7825 */ /* 0x000fe200078e000a */
[----:B------:R-:W-:-:S05]  /*0bc0*/  SHF.R.U32.HI R3, RZ, 0x2, R6 ;  /* 0x00000002ff037819 */ /* 0x000fca0000011606 */
[----:B------:R-:W-:Y:S01]  /*0bd0*/  IMAD R3, R3, -0xa, R0 ;  /* 0xfffffff603037824 */ /* 0x000fe200078e0200 */
[----:B------:R-:W2:Y:S03]  /*0be0*/  LDG.E R10, desc[UR6][R10.64] ;  /* 0x000000060a0a7981 */ /* 0x000ea6000c1e1900 */
        /* <DEDUP_REMOVED lines=18> */
.L_x_33:
[C---:B0-----:R-:W-:Y:S02]  /*0d10*/  VIADD R0, R3.reuse, 0xffffffff ;  /* 0xffffffff03007836 */ /* 0x041fe40000000000 */
[----:B------:R-:W-:-:S04]  /*0d20*/  IMAD.HI.U32 R12, R3, 0x66666667, RZ ;  /* 0x66666667030c7827 */ /* 0x000fc800078e00ff */
[----:B------:R-:W-:Y:S01]  /*0d30*/  IMAD.HI.U32 R6, R0, -0x33333333, RZ ;  /* 0xcccccccd00067827 */ /* 0x000fe200078e00ff */
[----:B------:R-:W-:-:S03]  /*0d40*/  SHF.R.U32.HI R12, RZ, 0x2, R12 ;  /* 0x00000002ff0c7819 */ /* 0x000fc6000001160c */
[----:B------:R-:W-:Y:S01]  /*0d50*/  IMAD.WIDE.U32 R10, R2, 0x4, R10 ;  /* 0x00000004020a7825 */ /* 0x000fe200078e000a */
[----:B------:R-:W-:-:S05]  /*0d60*/  SHF.R.U32.HI R3, RZ, 0x3, R6 ;  /* 0x00000003ff037819 */ /* 0x000fca0000011606 */
[----:B------:R-:W-:Y:S01]  /*0d70*/  IMAD R3, R3, -0xa, R0 ;  /* 0xfffffff603037824 */ /* 0x000fe200078e0200 */
[----:B------:R-:W2:Y:S03]  /*0d80*/  LDG.E R10, desc[UR6][R10.64] ;  /* 0x000000060a0a7981 */ /* 0x000ea6000c1e1900 */
        /* <DEDUP_REMOVED lines=16> */
[----:B0-----:R1:W-:Y:S02]  /*0e90*/  STG.E desc[UR6][R2.64], R7 ;  /* 0x0000000702007986 */ /* 0x0013e4000c101906 */
.L_x_31:
[----:B------:R-:W-:Y:S05]  /*0ea0*/  EXIT ;  /* 0x000000000000794d */ /* 0x000fea0003800000 */
        .weak           $__internal_0_$__cuda_sm20_dblrcp_rn_slowpath_v3
        .type           $__internal_0_$__cuda_sm20_dblrcp_rn_slowpath_v3,@function
        .size           $__internal_0_$__cuda_sm20_dblrcp_rn_slowpath_v3,($_Z13SBX_crossoverPjPfS_S0_j$__internal_accurate_pow - $__internal_0_$__cuda_sm20_dblrcp_rn_slowpath_v3)
$__internal_0_$__cuda_sm20_dblrcp_rn_slowpath_v3:
[----:B------:R-:W-:-:S14]  /*0eb0*/  DSETP.GTU.AND P0, PT, |R4|, +INF , PT ;  /* 0x7ff000000400742a */ /* 0x000fdc0003f0c200 */
[----:B------:R-:W-:Y:S05]  /*0ec0*/  @P0 BRA `(.L_x_19) ;  /* 0x00000000007c0947 */ /* 0x000fea0003800000 */
[----:B------:R-:W-:-:S04]  /*0ed0*/  LOP3.LUT R9, R5, 0x7fffffff, RZ, 0xc0, !PT ;  /* 0x7fffffff05097812 */ /* 0x000fc800078ec0ff */
[----:B------:R-:W-:-:S04]  /*0ee0*/  IADD3 R6, PT, PT, R9, -0x1, RZ ;  /* 0xffffffff09067810 */ /* 0x000fc80007ffe0ff */
[----:B------:R-:W-:-:S13]  /*0ef0*/  ISETP.GE.U32.AND P0, PT, R6, 0x7fefffff, PT ;  /* 0x7fefffff0600780c */ /* 0x000fda0003f06070 */
[----:B------:R-:W-:Y:S01]  /*0f00*/  @P0 LOP3.LUT R7, R5, 0x7ff00000, RZ, 0x3c, !PT ;  /* 0x7ff0000005070812 */ /* 0x000fe200078e3cff */
[----:B------:R-:W-:Y:S01]  /*0f10*/  @P0 IMAD.MOV.U32 R6, RZ, RZ, RZ ;  /* 0x000000ffff060224 */ /* 0x000fe200078e00ff */
[----:B------:R-:W-:Y:S06]  /*0f20*/  @P0 BRA `(.L_x_20) ;  /* 0x00000000006c0947 */ /* 0x000fec0003800000 */
[----:B------:R-:W-:-:S13]  /*0f30*/  ISETP.GE.U32.AND P0, PT, R9, 0x1000001, PT ;  /* 0x010000010900780c */ /* 0x000fda0003f06070 */
[----:B------:R-:W-:Y:S05]  /*0f40*/  @!P0 BRA `(.L_x_21) ;  /* 0x0000000000348947 */ /* 0x000fea0003800000 */
[----:B------:R-:W-:Y:S01]  /*0f50*/  VIADD R7, R5, 0xc0200000 ;  /* 0xc020000005077836 */ /* 0x000fe20000000000 */
[----:B------:R-:W-:-:S03]  /*0f60*/  MOV R6, R4 ;  /* 0x0000000400067202 */ /* 0x000fc60000000f00 */
[----:B------:R-:W0:Y:S03]  /*0f70*/  MUFU.RCP64H R9, R7 ;  /* 0x0000000700097308 */ /* 0x000e260000001800 */
[----:B0-----:R-:W-:-:S08]  /*0f80*/  DFMA R10, -R6, R8, 1 ;  /* 0x3ff00000060a742b */ /* 0x001fd00000000108 */
[----:B------:R-:W-:-:S08]  /*0f90*/  DFMA R10, R10, R10, R10 ;  /* 0x0000000a0a0a722b */ /* 0x000fd0000000000a */
[----:B------:R-:W-:-:S08]  /*0fa0*/  DFMA R10, R8, R10, R8 ;  /* 0x0000000a080a722b */ /* 0x000fd00000000008 */
[----:B------:R-:W-:-:S08]  /*0fb0*/  DFMA R8, -R6, R10, 1 ;  /* 0x3ff000000608742b */ /* 0x000fd0000000010a */
[----:B------:R-:W-:-:S08]  /*0fc0*/  DFMA R8, R10, R8, R10 ;  /* 0x000000080a08722b */ /* 0x000fd0000000000a */
[----:B------:R-:W-:-:S08]  /*0fd0*/  DMUL R8, R8, 2.2250738585072013831e-308 ;  /* 0x0010000008087828 */ /* 0x000fd00000000000 */
[----:B------:R-:W-:-:S08]  /*0fe0*/  DFMA R4, -R4, R8, 1 ;  /* 0x3ff000000404742b */ /* 0x000fd00000000108 */
[----:B------:R-:W-:-:S08]  /*0ff0*/  DFMA R4, R4, R4, R4 ;  /* 0x000000040404722b */ /* 0x000fd00000000004 */
[----:B------:R-:W-:Y:S01]  /*1000*/  DFMA R6, R8, R4, R8 ;  /* 0x000000040806722b */ /* 0x000fe20000000008 */
[----:B------:R-:W-:Y:S10]  /*1010*/  BRA `(.L_x_20) ;  /* 0x0000000000307947 */ /* 0x000ff40003800000 */
.L_x_21:
[----:B------:R-:W-:Y:S01]  /*1020*/  DMUL R4, R4, 8.11296384146066816958e+31 ;  /* 0x4690000004047828 */ /* 0x000fe20000000000 */
[----:B------:R-:W-:-:S05]  /*1030*/  IMAD.MOV.U32 R6, RZ, RZ, R8 ;  /* 0x000000ffff067224 */ /* 0x000fca00078e0008 */
[----:B------:R-:W0:Y:S02]  /*1040*/  MUFU.RCP64H R7, R5 ;  /* 0x0000000500077308 */ /* 0x000e240000001800 */
[----:B0-----:R-:W-:-:S08]  /*1050*/  DFMA R8, -R4, R6, 1 ;  /* 0x3ff000000408742b */ /* 0x001fd00000000106 */
[----:B------:R-:W-:-:S08]  /*1060*/  DFMA R8, R8, R8, R8 ;  /* 0x000000080808722b */ /* 0x000fd00000000008 */
[----:B------:R-:W-:-:S08]  /*1070*/  DFMA R8, R6, R8, R6 ;  /* 0x000000080608722b */ /* 0x000fd00000000006 */
[----:B------:R-:W-:-:S08]  /*1080*/  DFMA R6, -R4, R8, 1 ;  /* 0x3ff000000406742b */ /* 0x000fd00000000108 */
[----:B------:R-:W-:-:S08]  /*1090*/  DFMA R6, R8, R6, R8 ;  /* 0x000000060806722b */ /* 0x000fd00000000008 */
[----:B------:R-:W-:Y:S01]  /*10a0*/  DMUL R6, R6, 8.11296384146066816958e+31 ;  /* 0x4690000006067828 */ /* 0x000fe20000000000 */
[----:B------:R-:W-:Y:S10]  /*10b0*/  BRA `(.L_x_20) ;  /* 0x0000000000087947 */ /* 0x000ff40003800000 */
.L_x_19:
[----:B------:R-:W-:Y:S01]  /*10c0*/  LOP3.LUT R7, R5, 0x80000, RZ, 0xfc, !PT ;  /* 0x0008000005077812 */ /* 0x000fe200078efcff */
[----:B------:R-:W-:-:S07]  /*10d0*/  IMAD.MOV.U32 R6, RZ, RZ, R4 ;  /* 0x000000ffff067224 */ /* 0x000fce00078e0004 */
.L_x_20:
[----:B------:R-:W-:Y:S01]  /*10e0*/  IMAD.MOV.U32 R4, RZ, RZ, R0 ;  /* 0x000000ffff047224 */ /* 0x000fe200078e0000 */
[----:B------:R-:W-:Y:S01]  /*10f0*/  MOV R5, 0x0 ;  /* 0x0000000000057802 */ /* 0x000fe20000000f00 */
[----:B------:R-:W-:Y:S01]  /*1100*/  IMAD.MOV.U32 R25, RZ, RZ, R7 ;  /* 0x000000ffff197224 */ /* 0x000fe200078e0007 */
[----:B------:R-:W-:Y:S02]  /*1110*/  MOV R24, R6 ;  /* 0x0000000600187202 */ /* 0x000fe40000000f00 */
[----:B------:R-:W-:Y:S05]  /*1120*/  RET.REL.NODEC R4 `(_Z13SBX_crossoverPjPfS_S0_j) ;  /* 0xffffffec04b47950 */ /* 0x000fea0003c3ffff */
        .type           $_Z13SBX_crossoverPjPfS_S0_j$__internal_accurate_pow,@function
        .size           $_Z13SBX_crossoverPjPfS_S0_j$__internal_accurate_pow,(.L_x_45 - $_Z13SBX_crossoverPjPfS_S0_j$__internal_accurate_pow)
$_Z13SBX_crossoverPjPfS_S0_j$__internal_accurate_pow:
[----:B------:R-:W-:Y:S01]  /*1130*/  ISETP.GT.U32.AND P0, PT, R27, 0xfffff, PT ;  /* 0x000fffff1b00780c */ /* 0x000fe20003f04070 */
[----:B------:R-:W-:Y:S01]  /*1140*/  IMAD.MOV.U32 R6, RZ, RZ, R27 ;  /* 0x000000ffff067224 */ /* 0x000fe200078e001b */
[----:B------:R-:W-:Y:S01]  /*1150*/  MOV R10, R26 ;  /* 0x0000001a000a7202 */ /* 0x000fe20000000f00 */
[----:B------:R-:W-:Y:S01]  /*1160*/  IMAD.MOV.U32 R12, RZ, RZ, 0x41ad3b5a ;  /* 0x41ad3b5aff0c7424 */ /* 0x000fe200078e00ff */
[----:B------:R-:W-:Y:S01]  /*1170*/  MOV R18, RZ ;  /* 0x000000ff00127202 */ /* 0x000fe20000000f00 */
[----:B------:R-:W-:Y:S01]  /*1180*/  UMOV UR4, 0x7d2cafe2 ;  /* 0x7d2cafe200047882 */ /* 0x000fe20000000000 */
[----:B------:R-:W-:Y:S01]  /*1190*/  MOV R13, 0x3ed0f5d2 ;  /* 0x3ed0f5d2000d7802 */ /* 0x000fe20000000f00 */
[----:B------:R-:W-:Y:S01]  /*11a0*/  UMOV UR5, 0x3eb0f5ff ;  /* 0x3eb0f5ff00057882 */ /* 0x000fe20000000000 */
[----:B------:R-:W-:Y:S01]  /*11b0*/  UMOV UR8, 0x3b39803f ;  /* 0x3b39803f00087882 */ /* 0x000fe20000000000 */
[----:B------:R-:W-:-:S04]  /*11c0*/  UMOV UR9, 0x3c7abc9e ;  /* 0x3c7abc9e00097882 */ /* 0x000fc80000000000 */
[----:B------:R-:W-:-:S10]  /*11d0*/  @!P0 DMUL R4, R26, 1.80143985094819840000e+16 ;  /* 0x435000001a048828 */ /* 0x000fd40000000000 */
[----:B------:R-:W-:Y:S02]  /*11e0*/  @!P0 IMAD.MOV.U32 R6, RZ, RZ, R5 ;  /* 0x000000ffff068224 */ /* 0x000fe400078e0005 */
[----:B------:R-:W-:-:S03]  /*11f0*/  @!P0 IMAD.MOV.U32 R10, RZ, RZ, R4 ;  /* 0x000000ffff0a8224 */ /* 0x000fc600078e0004 */
[----:B------:R-:W-:-:S04]  /*1200*/  LOP3.LUT R6, R6, 0x800fffff, RZ, 0xc0, !PT ;  /* 0x800fffff06067812 */ /* 0x000fc800078ec0ff */
[----:B------:R-:W-:-:S04]  /*1210*/  LOP3.LUT R11, R6, 0x3ff00000, RZ, 0xfc, !PT ;  /* 0x3ff00000060b7812 */ /* 0x000fc800078efcff */
[----:B------:R-:W-:-:S13]  /*1220*/  ISETP.GE.U32.AND P1, PT, R11, 0x3ff6a09f, PT ;  /* 0x3ff6a09f0b00780c */ /* 0x000fda0003f26070 */
[----:B------:R-:W-:-:S05]  /*1230*/  @P1 IADD3 R7, PT, PT, R11, -0x100000, RZ ;  /* 0xfff000000b071810 */ /* 0x000fca0007ffe0ff */
[----:B------:R-:W-:-:S06]  /*1240*/  @P1 IMAD.MOV.U32 R11, RZ, RZ, R7 ;  /* 0x000000ffff0b1224 */ /* 0x000fcc00078e0007 */
[C---:B------:R-:W-:Y:S02]  /*1250*/  DADD R8, R10.reuse, 1 ;  /* 0x3ff000000a087429 */ /* 0x040fe40000000000 */
[----:B------:R-:W-:-:S04]  /*1260*/  DADD R10, R10, -1 ;  /* 0xbff000000a0a7429 */ /* 0x000fc80000000000 */
[----:B------:R-:W0:Y:S02]  /*1270*/  MUFU.RCP64H R19, R9 ;  /* 0x0000000900137308 */ /* 0x000e240000001800 */
[----:B0-----:R-:W-:-:S08]  /*1280*/  DFMA R6, -R8, R18, 1 ;  /* 0x3ff000000806742b */ /* 0x001fd00000000112 */
[----:B------:R-:W-:-:S08]  /*1290*/  DFMA R6, R6, R6, R6 ;  /* 0x000000060606722b */ /* 0x000fd00000000006 */
[----:B------:R-:W-:-:S08]  /*12a0*/  DFMA R18, R18, R6, R18 ;  /* 0x000000061212722b */ /* 0x000fd00000000012 */
[----:B------:R-:W-:-:S08]  /*12b0*/  DMUL R6, R10, R18 ;  /* 0x000000120a067228 */ /* 0x000fd00000000000 */
[----:B------:R-:W-:-:S08]  /*12c0*/  DFMA R6, R10, R18, R6 ;  /* 0x000000120a06722b */ /* 0x000fd00000000006 */
[-C--:B------:R-:W-:Y:S02]  /*12d0*/  DMUL R14, R6, R6.reuse ;  /* 0x00000006060e7228 */ /* 0x080fe40000000000 */
[----:B------:R-:W-:Y:S02]  /*12e0*/  DADD R16, R10, -R6 ;  /* 0x000000000a107229 */ /* 0x000fe40000000806 */
[----:B------:R-:W-:-:S04]  /*12f0*/  DMUL R22, R6, R6 ;  /* 0x0000000606167228 */ /* 0x000fc80000000000 */
[----:B------:R-:W-:Y:S01]  /*1300*/  DFMA R8, R14, UR4, R12 ;  /* 0x000000040e087c2b */ /* 0x000fe2000800000c */
[----:B------:R-:W-:Y:S01]  /*1310*/  UMOV UR4, 0x75488a3f ;  /* 0x75488a3f00047882 */ /* 0x000fe20000000000 */
[----:B------:R-:W-:Y:S01]  /*1320*/  UMOV UR5, 0x3ef3b20a ;  /* 0x3ef3b20a00057882 */ /* 0x000fe20000000000 */
[----:B------:R-:W-:-:S05]  /*1330*/  DADD R16, R16, R16 ;  /* 0x0000000010107229 */ /* 0x000fca0000000010 */
[----:B------:R-:W-:Y:S01]  /*1340*/  DFMA R8, R14, R8, UR4 ;  /* 0x000000040e087e2b */ /* 0x000fe20008000008 */
[----:B------:R-:W-:Y:S01]  /*1350*/  UMOV UR4, 0xe4faecd5 ;  /* 0xe4faecd500047882 */ /* 0x000fe20000000000 */
[----:B------:R-:W-:Y:S01]  /*1360*/  UMOV UR5, 0x3f1745cd ;  /* 0x3f1745cd00057882 */ /* 0x000fe20000000000 */
[----:B------:R-:W-:-:S05]  /*1370*/  DFMA R10, R10, -R6, R16 ;  /* 0x800000060a0a722b */ /* 0x000fca0000000010 */
[----:B------:R-:W-:Y:S01]  /*1380*/  DFMA R8, R14, R8, UR4 ;  /* 0x000000040e087e2b */ /* 0x000fe20008000008 */
[----:B------:R-:W-:Y:S01]  /*1390*/  UMOV UR4, 0x258a578b ;  /* 0x258a578b00047882 */ /* 0x000fe20000000000 */
[----:B------:R-:W-:Y:S01]  /*13a0*/  UMOV UR5, 0x3f3c71c7 ;  /* 0x3f3c71c700057882 */ /* 0x000fe20000000000 */
[----:B------:R-:W-:Y:S02]  /*13b0*/  DMUL R10, R18, R10 ;  /* 0x0000000a120a7228 */ /* 0x000fe40000000000 */
[----:B------:R-:W-:-:S03]  /*13c0*/  DFMA R18, R6, R6, -R22 ;  /* 0x000000060612722b */ /* 0x000fc60000000816 */
[----:B------:R-:W-:Y:S01]  /*13d0*/  DFMA R8, R14, R8, UR4 ;  /* 0x000000040e087e2b */ /* 0x000fe20008000008 */
[----:B------:R-:W-:Y:S01]  /*13e0*/  UMOV UR4, 0x9242b910 ;  /* 0x9242b91000047882 */ /* 0x000fe20000000000 */
[----:B------:R-:W-:-:S06]  /*13f0*/  UMOV UR5, 0x3f624924 ;  /* 0x3f62492400057882 */ /* 0x000fcc0000000000 */
[----:B------:R-:W-:Y:S01]  /*1400*/  DFMA R8, R14, R8, UR4 ;  /* 0x000000040e087e2b */ /* 0x000fe20008000008 */
[----:B------:R-:W-:Y:S01]  /*1410*/  UMOV UR4, 0x99999dfb ;  /* 0x99999dfb00047882 */ /* 0x000fe20000000000 */
[----:B------:R-:W-:-:S06]  /*1420*/  UMOV UR5, 0x3f899999 ;  /* 0x3f89999900057882 */ /* 0x000fcc0000000000 */
[----:B------:R-:W-:Y:S01]  /*1430*/  DFMA R12, R14, R8, UR4 ;  /* 0x000000040e0c7e2b */ /* 0x000fe20008000008 */
[----:B------:R-:W-:Y:S01]  /*1440*/  UMOV UR4, 0x55555555 ;  /* 0x5555555500047882 */ /* 0x000fe20000000000 */
[----:B------:R-:W-:-:S06]  /*1450*/  UMOV UR5, 0x3fb55555 ;  /* 0x3fb5555500057882 */ /* 0x000fcc0000000000 */
[----:B------:R-:W-:-:S08]  /*1460*/  DFMA R8, R14, R12, UR4 ;  /* 0x000000040e087e2b */ /* 0x000fd0000800000c */
[----:B------:R-:W-:Y:S01]  /*1470*/  DADD R16, -R8, UR4 ;  /* 0x0000000408107e29 */ /* 0x000fe20008000100 */
[----:B------:R-:W-:Y:S01]  /*1480*/  UMOV UR4, 0xb9e7b0 ;  /* 0x00b9e7b000047882 */ /* 0x000fe20000000000 */
[----:B------:R-:W-:-:S06]  /*1490*/  UMOV UR5, 0x3c46a4cb ;  /* 0x3c46a4cb00057882 */ /* 0x000fcc0000000000 */
[----:B------:R-:W-:Y:S02]  /*14a0*/  DFMA R14, R14, R12, R16 ;  /* 0x0000000c0e0e722b */ /* 0x000fe40000000010 */
[----:B------:R-:W-:Y:S01]  /*14b0*/  DMUL R12, R6, R22 ;  /* 0x00000016060c7228 */ /* 0x000fe20000000000 */
[----:B------:R-:W-:Y:S01]  /*14c0*/  VIADD R17, R11, 0x100000 ;  /* 0x001000000b117836 */ /* 0x000fe20000000000 */
[----:B------:R-:W-:-:S04]  /*14d0*/  MOV R16, R10 ;  /* 0x0000000a00107202 */ /* 0x000fc80000000f00 */
[----:B------:R-:W-:Y:S01]  /*14e0*/  DADD R14, R14, -UR4 ;  /* 0x800000040e0e7e29 */ /* 0x000fe20008000000 */
[----:B------:R-:W-:Y:S01]  /*14f0*/  UMOV UR4, 0x80000000 ;  /* 0x8000000000047882 */ /* 0x000fe20000000000 */
[C---:B------:R-:W-:Y:S01]  /*1500*/  DFMA R20, R6.reuse, R22, -R12 ;  /* 0x000000160614722b */ /* 0x040fe2000000080c */
[----:B------:R-:W-:Y:S01]  /*1510*/  UMOV UR5, 0x43300000 ;  /* 0x4330000000057882 */ /* 0x000fe20000000000 */
[----:B------:R-:W-:-:S04]  /*1520*/  DFMA R16, R6, R16, R18 ;  /* 0x000000100610722b */ /* 0x000fc80000000012 */
[----:B------:R-:W-:Y:S02]  /*1530*/  DADD R18, R8, R14 ;  /* 0x0000000008127229 */ /* 0x000fe4000000000e */
[----:B------:R-:W-:-:S06]  /*1540*/  DFMA R20, R10, R22, R20 ;  /* 0x000000160a14722b */ /* 0x000fcc0000000014 */
[----:B------:R-:W-:Y:S02]  /*1550*/  DMUL R22, R18, R12 ;  /* 0x0000000c12167228 */ /* 0x000fe40000000000 */
[----:B------:R-:W-:Y:S02]  /*1560*/  DFMA R16, R6, R16, R20 ;  /* 0x000000100610722b */ /* 0x000fe40000000014 */
[----:B------:R-:W-:-:S04]  /*1570*/  DADD R20, R8, -R18 ;  /* 0x0000000008147229 */ /* 0x000fc80000000812 */
[----:B------:R-:W-:-:S04]  /*1580*/  DFMA R8, R18, R12, -R22 ;  /* 0x0000000c1208722b */ /* 0x000fc80000000816 */
[----:B------:R-:W-:-:S04]  /*1590*/  DADD R20, R14, R20 ;  /* 0x000000000e147229 */ /* 0x000fc80000000014 */
[----:B------:R-:W-:-:S08]  /*15a0*/  DFMA R8, R18, R16, R8 ;  /* 0x000000101208722b */ /* 0x000fd00000000008 */
[----:B------:R-:W-:-:S08]  /*15b0*/  DFMA R20, R20, R12, R8 ;  /* 0x0000000c1414722b */ /* 0x000fd00000000008 */
[----:B------:R-:W-:-:S08]  /*15c0*/  DADD R12, R22, R20 ;  /* 0x00000000160c7229 */ /* 0x000fd00000000014 */
[--C-:B------:R-:W-:Y:S02]  /*15d0*/  DADD R8, R6, R12.reuse ;  /* 0x0000000006087229 */ /* 0x100fe4000000000c */
[----:B------:R-:W-:-:S06]  /*15e0*/  DADD R22, R22, -R12 ;  /* 0x0000000016167229 */ /* 0x000fcc000000080c */
[----:B------:R-:W-:Y:S02]  /*15f0*/  DADD R6, R6, -R8 ;  /* 0x0000000006067229 */ /* 0x000fe40000000808 */
[----:B------:R-:W-:-:S06]  /*1600*/  DADD R22, R20, R22 ;  /* 0x0000000014167229 */ /* 0x000fcc0000000016 */
[----:B------:R-:W-:Y:S01]  /*1610*/  DADD R6, R12, R6 ;  /* 0x000000000c067229 */ /* 0x000fe20000000006 */
[----:B------:R-:W-:Y:S02]  /*1620*/  SHF.R.U32.HI R12, RZ, 0x14, R27 ;  /* 0x00000014ff0c7819 */ /* 0x000fe4000001161b */
[----:B------:R-:W-:-:S05]  /*1630*/  @!P0 LEA.HI R12, R5, 0xffffffca, RZ, 0xc ;  /* 0xffffffca050c8811 */ /* 0x000fca00078f60ff */
[----:B------:R-:W-:Y:S01]  /*1640*/  DADD R6, R22, R6 ;  /* 0x0000000016067229 */ /* 0x000fe20000000006 */
[C---:B------:R-:W-:Y:S01]  /*1650*/  VIADD R4, R12.reuse, 0xfffffc01 ;  /* 0xfffffc010c047836 */ /* 0x040fe20000000000 */
[----:B------:R-:W-:-:S06]  /*1660*/  @P1 IADD3 R4, PT, PT, R12, -0x3fe, RZ ;  /* 0xfffffc020c041810 */ /* 0x000fcc0007ffe0ff */
[----:B------:R-:W-:Y:S01]  /*1670*/  DADD R10, R10, R6 ;  /* 0x000000000a0a7229 */ /* 0x000fe20000000006 */
[----:B------:R-:W-:Y:S01]  /*1680*/  LOP3.LUT R6, R4, 0x80000000, RZ, 0x3c, !PT ;  /* 0x8000000004067812 */ /* 0x000fe200078e3cff */
[----:B------:R-:W-:-:S06]  /*1690*/  IMAD.MOV.U32 R7, RZ, RZ, 0x43300000 ;  /* 0x43300000ff077424 */ /* 0x000fcc00078e00ff */
[----:B------:R-:W-:Y:S02]  /*16a0*/  DADD R12, R8, R10 ;  /* 0x00000000080c7229 */ /* 0x000fe4000000000a */
[----:B------:R-:W-:Y:S01]  /*16b0*/  DADD R6, R6, -UR4 ;  /* 0x8000000406067e29 */ /* 0x000fe20008000000 */
[----:B------:R-:W-:Y:S01]  /*16c0*/  UMOV UR4, 0xfefa39ef ;  /* 0xfefa39ef00047882 */ /* 0x000fe20000000000 */
[----:B------:R-:W-:-:S04]  /*16d0*/  UMOV UR5, 0x3fe62e42 ;  /* 0x3fe62e4200057882 */ /* 0x000fc80000000000 */
[--C-:B------:R-:W-:Y:S02]  /*16e0*/  DADD R8, R8, -R12.reuse ;  /* 0x0000000008087229 */ /* 0x100fe4000000080c */
[----:B------:R-:W-:-:S06]  /*16f0*/  DFMA R4, R6, UR4, R12 ;  /* 0x0000000406047c2b */ /* 0x000fcc000800000c */
[----:B------:R-:W-:Y:S02]  /*1700*/  DADD R8, R10, R8 ;  /* 0x000000000a087229 */ /* 0x000fe40000000008 */
[----:B------:R-:W-:-:S08]  /*1710*/  DFMA R14, R6, -UR4, R4 ;  /* 0x80000004060e7c2b */ /* 0x000fd00008000004 */
[----:B------:R-:W-:-:S08]  /*1720*/  DADD R14, -R12, R14 ;  /* 0x000000000c0e7229 */ /* 0x000fd0000000010e */
[----:B------:R-:W-:-:S08]  /*1730*/  DADD R8, R8, -R14 ;  /* 0x0000000008087229 */ /* 0x000fd0000000080e */
[----:B------:R-:W-:Y:S01]  /*1740*/  DFMA R8, R6, UR8, R8 ;  /* 0x0000000806087c2b */ /* 0x000fe20008000008 */
[----:B------:R-:W-:Y:S01]  /*1750*/  UMOV UR8, 0x55555555 ;  /* 0x5555555500087882 */ /* 0x000fe20000000000 */
[----:B------:R-:W-:-:S06]  /*1760*/  UMOV UR9, 0x3fd55555 ;  /* 0x3fd5555500097882 */ /* 0x000fcc0000000000 */
[----:B------:R-:W-:-:S08]  /*1770*/  DADD R6, R4, R8 ;  /* 0x0000000004067229 */ /* 0x000fd00000000008 */
[----:B------:R-:W-:Y:S02]  /*1780*/  DADD R10, R4, -R6 ;  /* 0x00000000040a7229 */ /* 0x000fe40000000806 */
[----:B------:R-:W-:-:S06]  /*1790*/  DMUL R4, R6, UR8 ;  /* 0x0000000806047c28 */ /* 0x000fcc0008000000 */
[----:B------:R-:W-:Y:S02]  /*17a0*/  DADD R10, R8, R10 ;  /* 0x00000000080a7229 */ /* 0x000fe4000000000a */
[----:B------:R-:W-:Y:S01]  /*17b0*/  DFMA R6, R6, UR8, -R4 ;  /* 0x0000000806067c2b */ /* 0x000fe20008000804 */
[----:B------:R-:W-:Y:S01]  /*17c0*/  MOV R8, 0x652b82fe ;  /* 0x652b82fe00087802 */ /* 0x000fe20000000f00 */
[----:B------:R-:W-:-:S06]  /*17d0*/  IMAD.MOV.U32 R9, RZ, RZ, 0x3ff71547 ;  /* 0x3ff71547ff097424 */ /* 0x000fcc00078e00ff */
[----:B------:R-:W-:-:S08]  /*17e0*/  DFMA R10, R10, UR8, R6 ;  /* 0x000000080a0a7c2b */ /* 0x000fd00008000006 */
[----:B------:R-:W-:-:S08]  /*17f0*/  DADD R6, R4, R10 ;  /* 0x0000000004067229 */ /* 0x000fd0000000000a */
[----:B------:R-:W-:Y:S02]  /*1800*/  DFMA R8, R6, R8, 6.75539944105574400000e+15 ;  /* 0x433800000608742b */ /* 0x000fe40000000008 */
[----:B------:R-:W-:Y:S01]  /*1810*/  FSETP.GEU.AND P0, PT, |R7|, 4.1917929649353027344, PT ;  /* 0x4086232b0700780b */ /* 0x000fe20003f0e200 */
[----:B------:R-:W-:-:S05]  /*1820*/  DADD R4, R4, -R6 ;  /* 0x0000000004047229 */ /* 0x000fca0000000806 */
[----:B------:R-:W-:-:S03]  /*1830*/  DADD R12, R8, -6.75539944105574400000e+15 ;  /* 0xc3380000080c7429 */ /* 0x000fc60000000000 */
[----:B------:R-:W-:-:S05]  /*1840*/  DADD R10, R10, R4 ;  /* 0x000000000a0a7229 */ /* 0x000fca0000000004 */
[----:B------:R-:W-:Y:S01]  /*1850*/  DFMA R14, R12, -UR4, R6 ;  /* 0x800000040c0e7c2b */ /* 0x000fe20008000006 */
[----:B------:R-:W-:Y:S01]  /*1860*/  UMOV UR4, 0x3b39803f ;  /* 0x3b39803f00047882 */ /* 0x000fe20000000000 */
[----:B------:R-:W-:-:S06]  /*1870*/  UMOV UR5, 0x3c7abc9e ;  /* 0x3c7abc9e00057882 */ /* 0x000fcc0000000000 */
[----:B------:R-:W-:Y:S01]  /*1880*/  DFMA R12, R12, -UR4, R14 ;  /* 0x800000040c0c7c2b */ /* 0x000fe2000800000e */
[----:B------:R-:W-:Y:S01]  /*1890*/  UMOV UR4, 0x69ce2bdf ;  /* 0x69ce2bdf00047882 */ /* 0x000fe20000000000 */
[----:B------:R-:W-:Y:S01]  /*18a0*/  MOV R14, 0xfca213ea ;  /* 0xfca213ea000e7802 */ /* 0x000fe20000000f00 */
[----:B------:R-:W-:Y:S01]  /*18b0*/  IMAD.MOV.U32 R15, RZ, RZ, 0x3e928af3 ;  /* 0x3e928af3ff0f7424 */ /* 0x000fe200078e00ff */
[----:B------:R-:W-:-:S05]  /*18c0*/  UMOV UR5, 0x3e5ade15 ;  /* 0x3e5ade1500057882 */ /* 0x000fca0000000000 */
[----:B------:R-:W-:Y:S01]  /*18d0*/  DFMA R14, R12, UR4, R14 ;  /* 0x000000040c0e7c2b */ /* 0x000fe2000800000e */
        /* <DEDUP_REMOVED lines=24> */
[----:B------:R-:W-:-:S08]  /*1a60*/  DFMA R14, R12, R14, 1 ;  /* 0x3ff000000c0e742b */ /* 0x000fd0000000000e */
[----:B------:R-:W-:-:S10]  /*1a70*/  DFMA R12, R12, R14, 1 ;  /* 0x3ff000000c0c742b */ /* 0x000fd4000000000e */
[----:B------:R-:W-:Y:S01]  /*1a80*/  LEA R5, R8, R13, 0x14 ;  /* 0x0000000d08057211 */ /* 0x000fe200078ea0ff */
[----:B------:R-:W-:Y:S01]  /*1a90*/  IMAD.MOV.U32 R4, RZ, RZ, R12 ;  /* 0x000000ffff047224 */ /* 0x000fe200078e000c */
[----:B------:R-:W-:Y:S06]  /*1aa0*/  @!P0 BRA `(.L_x_22) ;  /* 0x0000000000308947 */ /* 0x000fec0003800000 */
[----:B------:R-:W-:Y:S01]  /*1ab0*/  FSETP.GEU.AND P1, PT, |R7|, 4.2275390625, PT ;  /* 0x408748000700780b */ /* 0x000fe20003f2e200 */
[C---:B------:R-:W-:Y:S02]  /*1ac0*/  DADD R14, R6.reuse, +INF ;  /* 0x7ff00000060e7429 */ /* 0x040fe40000000000 */
[----:B------:R-:W-:-:S08]  /*1ad0*/  DSETP.GEU.AND P0, PT, R6, RZ, PT ;  /* 0x000000ff0600722a */ /* 0x000fd00003f0e000 */
[----:B------:R-:W-:Y:S02]  /*1ae0*/  FSEL R5, R15, RZ, P0 ;  /* 0x000000ff0f057208 */ /* 0x000fe40000000000 */
[----:B------:R-:W-:-:S04]  /*1af0*/  @!P1 LEA.HI R4, R8, R8, RZ, 0x1 ;  /* 0x0000000808049211 */ /* 0x000fc800078f08ff */
[----:B------:R-:W-:Y:S02]  /*1b00*/  @!P1 SHF.R.S32.HI R7, RZ, 0x1, R4 ;  /* 0x00000001ff079819 */ /* 0x000fe40000011404 */
[----:B------:R-:W-:Y:S02]  /*1b10*/  FSEL R4, R14, RZ, P0 ;  /* 0x000000ff0e047208 */ /* 0x000fe40000000000 */
[----:B------:R-:W-:Y:S01]  /*1b20*/  @!P1 IADD3 R6, PT, PT, R8, -R7, RZ ;  /* 0x8000000708069210 */ /* 0x000fe20007ffe0ff */
[----:B------:R-:W-:-:S03]  /*1b30*/  @!P1 IMAD R13, R7, 0x100000, R13 ;  /* 0x00100000070d9824 */ /* 0x000fc600078e020d */
[----:B------:R-:W-:Y:S02]  /*1b40*/  @!P1 LEA R7, R6, 0x3ff00000, 0x14 ;  /* 0x3ff0000006079811 */ /* 0x000fe400078ea0ff */
[----:B------:R-:W-:-:S06]  /*1b50*/  @!P1 MOV R6, RZ ;  /* 0x000000ff00069202 */ /* 0x000fcc0000000f00 */
[----:B------:R-:W-:-:S11]  /*1b60*/  @!P1 DMUL R4, R12, R6 ;  /* 0x000000060c049228 */ /* 0x000fd60000000000 */
.L_x_22:
[----:B------:R-:W-:Y:S02]  /*1b70*/  DFMA R10, R10, R4, R4 ;  /* 0x000000040a0a722b */ /* 0x000fe40000000004 */
[----:B------:R-:W-:-:S08]  /*1b80*/  DSETP.NEU.AND P0, PT, |R4|, +INF , PT ;  /* 0x7ff000000400742a */ /* 0x000fd00003f0d200 */
[----:B------:R-:W-:Y:S01]  /*1b90*/  FSEL R6, R4, R10, !P0 ;  /* 0x0000000a04067208 */ /* 0x000fe20004000000 */
[----:B------:R-:W-:Y:S01]  /*1ba0*/  IMAD.MOV.U32 R4, RZ, RZ, R0 ;  /* 0x000000ffff047224 */ /* 0x000fe200078e0000 */
[----:B------:R-:W-:Y:S02]  /*1bb0*/  FSEL R10, R5, R11, !P0 ;  /* 0x0000000b050a7208 */ /* 0x000fe40004000000 */
[----:B------:R-:W-:-:S04]  /*1bc0*/  MOV R5, 0x0 ;  /* 0x0000000000057802 */ /* 0x000fc80000000f00 */
[----:B------:R-:W-:Y:S05]  /*1bd0*/  RET.REL.NODEC R4 `(_Z13SBX_crossoverPjPfS_S0_j) ;  /* 0xffffffe404087950 */ /* 0x000fea0003c3ffff */
.L_x_23:
        /* <DEDUP_REMOVED lines=10> */
.L_x_45:


//--------------------- .text._Z9crossoverPjS_S_j --------------------------
	.section	.text._Z9crossoverPjS_S_j,"ax",@progbits
	.align	128
        .global         _Z9crossoverPjS_S_j
        .type           _Z9crossoverPjS_S_j,@function
        .size           _Z9crossoverPjS_S_j,(.L_x_51 - _Z9crossoverPjS_S_j)
        .other          _Z9crossoverPjS_S_j,@"STO_CUDA_ENTRY STV_DEFAULT"
_Z9crossoverPjS_S_j:
.text._Z9crossoverPjS_S_j:
[----:B------:R-:W-:Y:S01]  /*0000*/  LDC R1, c[0x0][0x37c] ;  /* 0x0000df00ff017b82 */ /* 0x000fe20000000800 */
[----:B------:R-:W0:Y:S07]  /*0010*/  S2R R0, SR_TID.X ;  /* 0x0000000000007919 */ /* 0x000e2e0000002100 */
[----:B------:R-:W1:Y:S01]  /*0020*/  LDC.64 R2, c[0x0][0x380] ;  /* 0x0000e000ff027b82 */ /* 0x000e620000000a00 */
[----:B------:R-:W2:Y:S01]  /*0030*/  LDCU UR8, c[0x0][0x398] ;  /* 0x00007300ff0877ac */ /* 0x000ea20008000800 */
[----:B------:R-:W-:Y:S01]  /*0040*/  BSSY.RECONVERGENT B0, `(.L_x_24) ;  /* 0x000001f000007945 */ /* 0x000fe20003800200 */
[----:B------:R-:W2:Y:S01]  /*0050*/  S2R R8, SR_CTAID.X ;  /* 0x0000000000087919 */ /* 0x000ea20000002500 */
[----:B------:R-:W3:Y:S01]  /*0060*/  LDCU.64 UR6, c[0x0][0x358] ;  /* 0x00006b00ff0677ac */ /* 0x000ee20008000a00 */
[----:B0-----:R-:W-:Y:S01]  /*0070*/  ISETP.NE.AND P0, PT, R0, RZ, PT ;  /* 0x000000ff0000720c */ /* 0x001fe20003f05270 */
[----:B--2---:R-:W-:-:S05]  /*0080*/  IMAD R9, R8, UR8, RZ ;  /* 0x0000000808097c24 */ /* 0x004fca000f8e02ff */
[----:B-1----:R-:W-:-:S05]  /*0090*/  IADD3 R4, P1, PT, R9, R2, RZ ;  /* 0x0000000209047210 */ /* 0x002fca0007f3e0ff */
[----:B------:R-:W-:Y:S02]  /*00a0*/  IMAD.X R5, RZ, RZ, R3, P1 ;  /* 0x000000ffff057224 */ /* 0x000fe400008e0603 */
[----:B------:R-:W-:Y:S01]  /*00b0*/  IMAD.WIDE.U32 R6, R0, 0x4, R4 ;  /* 0x0000000400067825 */ /* 0x000fe200078e0004 */
[----:B---3--:R-:W-:Y:S06]  /*00c0*/  @P0 BRA `(.L_x_25) ;  /* 0x0000000000580947 */ /* 0x008fec0003800000 */
[----:B------:R-:W0:Y:S01]  /*00d0*/  LDC.64 R10, c[0x0][0x390] ;  /* 0x0000e400ff0a7b82 */ /* 0x000e220000000a00 */
[----:B------:R-:W-:-:S04]  /*00e0*/  IMAD R17, R8, 0x3, RZ ;  /* 0x0000000308117824 */ /* 0x000fc800078e02ff */
[C---:B------:R-:W-:Y:S01]  /*00f0*/  VIADD R13, R17.reuse, 0x1 ;  /* 0x00000001110d7836 */ /* 0x040fe20000000000 */
[----:B------:R-:W-:-:S03]  /*0100*/  IADD3 R15, PT, PT, R17, 0x2, RZ ;  /* 0x00000002110f7810 */ /* 0x000fc60007ffe0ff */
[----:B0-----:R-:W-:-:S04]  /*0110*/  IMAD.WIDE.U32 R12, R13, 0x4, R10 ;  /* 0x000000040d0c7825 */ /* 0x001fc800078e000a */
[--C-:B------:R-:W-:Y:S02]  /*0120*/  IMAD.WIDE.U32 R14, R15, 0x4, R10.reuse ;  /* 0x000000040f0e7825 */ /* 0x100fe400078e000a */
[----:B------:R-:W2:Y:S04]  /*0130*/  LDG.E R13, desc[UR6][R12.64] ;  /* 0x000000060c0d7981 */ /* 0x000ea8000c1e1900 */
[----:B------:R-:W3:Y:S01]  /*0140*/  LDG.E R14, desc[UR6][R14.64] ;  /* 0x000000060e0e7981 */ /* 0x000ee2000c1e1900 */
[----:B------:R-:W-:-:S06]  /*0150*/  IMAD.WIDE.U32 R10, R17, 0x4, R10 ;  /* 0x00000004110a7825 */ /* 0x000fcc00078e000a */
[----:B------:R-:W4:Y:S01]  /*0160*/  LDG.E R10, desc[UR6][R10.64] ;  /* 0x000000060a0a7981 */ /* 0x000f22000c1e1900 */
[----:B------:R-:W0:Y:S01]  /*0170*/  S2UR UR5, SR_CgaCtaId ;  /* 0x00000000000579c3 */ /* 0x000e220000008800 */
[----:B------:R-:W-:Y:S02]  /*0180*/  UMOV UR4, 0x400 ;  /* 0x0000040000047882 */ /* 0x000fe40000000000 */
[----:B0-----:R-:W-:Y:S01]  /*0190*/  ULEA UR4, UR5, UR4, 0x18 ;  /* 0x0000000405047291 */ /* 0x001fe2000f8ec0ff */
[----:B--2---:R-:W-:-:S04]  /*01a0*/  IMAD.HI.U32 R16, R13, 0x4ec4ec4f, RZ ;  /* 0x4ec4ec4f0d107827 */ /* 0x004fc800078e00ff */
[----:B---3--:R-:W-:Y:S01]  /*01b0*/  IMAD.HI.U32 R17, R14, 0x4ec4ec4f, RZ ;  /* 0x4ec4ec4f0e117827 */ /* 0x008fe200078e00ff */
[----:B------:R-:W-:-:S04]  /*01c0*/  SHF.R.U32.HI R16, RZ, 0x4, R16 ;  /* 0x00000004ff107819 */ /* 0x000fc80000011610 */
[----:B------:R-:W-:Y:S01]  /*01d0*/  SHF.R.U32.HI R17, RZ, 0x4, R17 ;  /* 0x00000004ff117819 */ /* 0x000fe20000011611 */
[----:B------:R-:W-:Y:S01]  /*01e0*/  IMAD R13, R16, -0x34, R13 ;  /* 0xffffffcc100d7824 */ /* 0x000fe200078e020d */
[----:B----4-:R-:W-:-:S03]  /*01f0*/  LOP3.LUT R12, R10, 0x3, RZ, 0xc0, !PT ;  /* 0x000000030a0c7812 */ /* 0x010fc600078ec0ff */
[----:B------:R-:W-:Y:S02]  /*0200*/  IMAD R17, R17, -0x34, R14 ;  /* 0xffffffcc11117824 */ /* 0x000fe400078e020e */
[----:B------:R0:W-:Y:S04]  /*0210*/  STS.64 [UR4], R12 ;  /* 0x0000000cff007988 */ /* 0x0001e80008000a04 */
[----:B------:R0:W-:Y:S02]  /*0220*/  STS [UR4+0x8], R17 ;  /* 0x00000811ff007988 */ /* 0x0001e40008000804 */
.L_x_25:
[----:B------:R-:W-:Y:S05]  /*0230*/  BSYNC.RECONVERGENT B0 ;  /* 0x0000000000007941 */ /* 0x000fea0003800200 */
.L_x_24:
[----:B------:R-:W-:Y:S08]  /*0240*/  BAR.SYNC.DEFER_BLOCKING 0x0 ;  /* 0x0000000000007b1d */ /* 0x000ff00000010000 */
[----:B------:R-:W1:Y:S01]  /*0250*/  LDC.64 R10, c[0x0][0x388] ;  /* 0x0000e200ff0a7b82 */ /* 0x000e620000000a00 */
[----:B------:R-:W2:Y:S07]  /*0260*/  LDG.E R7, desc[UR6][R6.64] ;  /* 0x0000000606077981 */ /* 0x000eae000c1e1900 */
[----:B------:R-:W3:Y:S01]  /*0270*/  S2UR UR5, SR_CgaCtaId ;  /* 0x00000000000579c3 */ /* 0x000ee20000008800 */
[----:B------:R-:W-:Y:S01]  /*0280*/  UMOV UR4, 0x400 ;  /* 0x0000040000047882 */ /* 0x000fe20000000000 */
[----:B-1----:R-:W-:-:S05]  /*0290*/  IADD3 R10, P0, PT, R9, R10, RZ ;  /* 0x0000000a090a7210 */ /* 0x002fca0007f1e0ff */
[----:B------:R-:W-:Y:S02]  /*02a0*/  IMAD.X R11, RZ, RZ, R11, P0 ;  /* 0x000000ffff0b7224 */ /* 0x000fe400000e060b */
[----:B------:R-:W-:Y:S01]  /*02b0*/  IMAD.WIDE.U32 R10, R0, 0x4, R10 ;  /* 0x00000004000a7825 */ /* 0x000fe200078e000a */
[----:B---3--:R-:W-:-:S04]  /*02c0*/  ULEA UR4, UR5, UR4, 0x18 ;  /* 0x0000000405047291 */ /* 0x008fc8000f8ec0ff */
[----:B--2---:R-:W-:Y:S01]  /*02d0*/  STG.E desc[UR6][R10.64], R7 ;  /* 0x000000070a007986 */ /* 0x004fe2000c101906 */
[----:B------:R-:W-:Y:S06]  /*02e0*/  BAR.SYNC.DEFER_BLOCKING 0x0 ;  /* 0x0000000000007b1d */ /* 0x000fec0000010000 */
[----:B------:R-:W-:Y:S04]  /*02f0*/  LDS R9, [UR4+0x4] ;  /* 0x00000404ff097984 */ /* 0x000fe80008000800 */
[----:B------:R-:W1:Y:S02]  /*0300*/  LDS R6, [UR4+0x8] ;  /* 0x00000804ff067984 */ /* 0x000e640008000800 */
[----:B-1----:R-:W-:-:S02]  /*0310*/  ISETP.GT.U32.AND P1, PT, R9, R6, PT ;  /* 0x000000060900720c */ /* 0x002fc40003f24070 */
[----:B0-----:R-:W-:-:S11]  /*0320*/  MOV R13, R6 ;  /* 0x00000006000d7202 */ /* 0x001fd60000000f00 */
[----:B------:R-:W-:Y:S01]  /*0330*/  @P1 IMAD.MOV.U32 R13, RZ, RZ, R9 ;  /* 0x000000ffff0d1224 */ /* 0x000fe200078e0009 */
[----:B------:R0:W-:Y:S04]  /*0340*/  @P1 STS [UR4+0x8], R9 ;  /* 0x00000809ff001988 */ /* 0x0001e80008000804 */
[----:B------:R-:W-:Y:S01]  /*0350*/  ISETP.GT.U32.AND P0, PT, R0, R13, PT ;  /* 0x0000000d0000720c */ /* 0x000fe20003f04070 */
[----:B------:R1:W-:Y:S01]  /*0360*/  @P1 STS [UR4+0x4], R6 ;  /* 0x00000406ff001988 */ /* 0x0003e20008000804 */
[----:B0-----:R-:W-:-:S04]  /*0370*/  @P1 MOV R9, R6 ;  /* 0x0000000600091202 */ /* 0x001fc80000000f00 */
[----:B------:R-:W-:-:S13]  /*0380*/  ISETP.LT.U32.OR P0, PT, R0, R9, P0 ;  /* 0x000000090000720c */ /* 0x000fda0000701470 */
[----:B-1----:R-:W-:Y:S05]  /*0390*/  @P0 EXIT ;  /* 0x000000000000094d */ /* 0x002fea0003800000 */
[----:B------:R-:W0:Y:S02]  /*03a0*/  LDS R7, [UR4] ;  /* 0x00000004ff077984 */ /* 0x000e240008000800 */
[----:B0-----:R-:W-:-:S13]  /*03b0*/  ISETP.GT.AND P0, PT, R7, 0x1, PT ;  /* 0x000000010700780c */ /* 0x001fda0003f04270 */
[----:B------:R-:W-:Y:S05]  /*03c0*/  @P0 BRA `(.L_x_26) ;  /* 0x00000000006c0947 */ /* 0x000fea0003800000 */
[----:B------:R-:W-:-:S05]  /*03d0*/  VIMNMX.U32 R4, PT, PT, R7, 0x2, PT ;  /* 0x0000000207047848 */ /* 0x000fca0003fe0000 */
[----:B------:R-:W-:-:S04]  /*03e0*/  IMAD.SHL.U32 R6, R4, 0x4, RZ ;  /* 0x0000000404067824 */ /* 0x000fc800078e00ff */
[----:B------:R-:W0:Y:S02]  /*03f0*/  LDC R4, c[0x2][R6] ;  /* 0x0080000006047b82 */ /* 0x000e240000000800 */
[----:B0-----:R-:W-:-:S04]  /*0400*/  SHF.R.S32.HI R5, RZ, 0x1f, R4 ;  /* 0x0000001fff057819 */ /* 0x001fc80000011404 */
.L_x_36:
[----:B------:R-:W-:Y:S05]  /*0410*/  BRX R4 -0x420                                                           (*"BRANCH_TARGETS .L_x_37,.L_x_38,.L_x_39"*) ;  /* 0xfffffff804f87949 */ /* 0x000fea000383ffff */
.L_x_38:
[----:B------:R-:W-:-:S05]  /*0420*/  IADD3 R8, PT, PT, R8, 0x1, RZ ;  /* 0x0000000108087810 */ /* 0x000fca0007ffe0ff */
[----:B------:R-:W-:-:S05]  /*0430*/  IMAD.HI.U32 R4, R8, 0x66666667, RZ ;  /* 0x6666666708047827 */ /* 0x000fca00078e00ff */
[----:B------:R-:W-:-:S05]  /*0440*/  SHF.R.U32.HI R5, RZ, 0x2, R4 ;  /* 0x00000002ff057819 */ /* 0x000fca0000011604 */
[----:B------:R-:W-:-:S04]  /*0450*/  IMAD R5, R5, -0xa, R8 ;  /* 0xfffffff605057824 */ /* 0x000fc800078e0208 */
[----:B------:R-:W-:-:S05]  /*0460*/  IMAD R5, R5, UR8, RZ ;  /* 0x0000000805057c24 */ /* 0x000fca000f8e02ff */
[----:B------:R-:W-:-:S05]  /*0470*/  IADD3 R2, P0, PT, R5, R2, RZ ;  /* 0x0000000205027210 */ /* 0x000fca0007f1e0ff */
[----:B------:R-:W-:Y:S02]  /*0480*/  IMAD.X R3, RZ, RZ, R3, P0 ;  /* 0x000000ffff037224 */ /* 0x000fe400000e0603 */
[----:B------:R-:W-:-:S06]  /*0490*/  IMAD.WIDE.U32 R2, R0, 0x4, R2 ;  /* 0x0000000400027825 */ /* 0x000fcc00078e0002 */
[----:B------:R-:W2:Y:S04]  /*04a0*/  LDG.E R3, desc[UR6][R2.64] ;  /* 0x0000000602037981 */ /* 0x000ea8000c1e1900 */
[----:B--2---:R-:W-:Y:S01]  /*04b0*/  STG.E desc[UR6][R10.64], R3 ;  /* 0x000000030a007986 */ /* 0x004fe2000c101906 */
[----:B------:R-:W-:Y:S05]  /*04c0*/  EXIT ;  /* 0x000000000000794d */ /* 0x000fea0003800000 */
.L_x_37:
[----:B------:R-:W-:-:S05]  /*04d0*/  IADD3 R8, PT, PT, R8, 0x9, RZ ;  /* 0x0000000908087810 */ /* 0x000fca0007ffe0ff */
[----:B------:R-:W-:-:S05]  /*04e0*/  IMAD.HI.U32 R4, R8, -0x33333333, RZ ;  /* 0xcccccccd08047827 */ /* 0x000fca00078e00ff */
        /* <DEDUP_REMOVED lines=9> */
.L_x_26:
[----:B------:R-:W-:-:S04]  /*0580*/  MOV R2, 0xfffffffe ;  /* 0xfffffffe00027802 */ /* 0x000fc80000000f00 */
[----:B------:R-:W-:-:S05]  /*0590*/  VIADDMNMX.U32 R2, R7, R2, 0x2, PT ;  /* 0x0000000207027446 */ /* 0x000fca0003800002 */
[----:B------:R-:W-:-:S04]  /*05a0*/  IMAD.SHL.U32 R6, R2, 0x4, RZ ;  /* 0x0000000402067824 */ /* 0x000fc800078e00ff */
[----:B------:R-:W0:Y:S02]  /*05b0*/  LDC R2, c[0x2][R6+0xc] ;  /* 0x0080030006027b82 */ /* 0x000e240000000800 */
[----:B0-----:R-:W-:-:S04]  /*05c0*/  SHF.R.S32.HI R3, RZ, 0x1f, R2 ;  /* 0x0000001fff037819 */ /* 0x001fc80000011402 */
.L_x_40:
[----:B------:R-:W-:Y:S05]  /*05d0*/  BRX R2 -0x5e0                                                           (*"BRANCH_TARGETS .L_x_41,.L_x_42,.L_x_39"*) ;  /* 0xfffffff802887949 */ /* 0x000fea000383ffff */
.L_x_42:
[----:B------:R-:W-:-:S04]  /*05e0*/  IADD3 R0, PT, PT, R0, 0x1, RZ ;  /* 0x0000000100007810 */ /* 0x000fc80007ffe0ff */
[----:B------:R-:W-:-:S05]  /*05f0*/  LOP3.LUT R2, R0, 0xffff, RZ, 0xc0, !PT ;  /* 0x0000ffff00027812 */ /* 0x000fca00078ec0ff */
[----:B------:R-:W-:-:S05]  /*0600*/  IMAD R2, R2, 0x199a, RZ ;  /* 0x0000199a02027824 */ /* 0x000fca00078e02ff */
[----:B------:R-:W-:-:S04]  /*0610*/  SHF.R.U32.HI R2, RZ, 0x10, R2 ;  /* 0x00000010ff027819 */ /* 0x000fc80000011602 */
[----:B------:R-:W-:-:S05]  /*0620*/  PRMT R2, R2, 0x9910, RZ ;  /* 0x0000991002027816 */ /* 0x000fca00000000ff */
[----:B------:R-:W-:-:S04]  /*0630*/  IMAD R2, R2, 0xa, RZ ;  /* 0x0000000a02027824 */ /* 0x000fc800078e02ff */
[----:B------:R-:W-:-:S05]  /*0640*/  IMAD.MOV R2, RZ, RZ, -R2 ;  /* 0x000000ffff027224 */ /* 0x000fca00078e0a02 */
[----:B------:R-:W-:-:S04]  /*0650*/  PRMT R3, R2, 0x7710, RZ ;  /* 0x0000771002037816 */ /* 0x000fc800000000ff */
[----:B------:R-:W-:-:S04]  /*0660*/  IADD3 R0, PT, PT, R0, R3, RZ ;  /* 0x0000000300007210 */ /* 0x000fc80007ffe0ff */
[----:B------:R-:W-:-:S05]  /*0670*/  LOP3.LUT R3, R0, 0xffff, RZ, 0xc0, !PT ;  /* 0x0000ffff00037812 */ /* 0x000fca00078ec0ff */
[----:B------:R-:W-:-:S06]  /*0680*/  IMAD.WIDE.U32 R4, R3, 0x4, R4 ;  /* 0x0000000403047825 */ /* 0x000fcc00078e0004 */
[----:B------:R-:W2:Y:S04]  /*0690*/  LDG.E R5, desc[UR6][R4.64] ;  /* 0x0000000604057981 */ /* 0x000ea8000c1e1900 */
[----:B--2---:R-:W-:Y:S01]  /*06a0*/  STG.E desc[UR6][R10.64], R5 ;  /* 0x000000050a007986 */ /* 0x004fe2000c101906 */
[----:B------:R-:W-:Y:S05]  /*06b0*/  EXIT ;  /* 0x000000000000794d */ /* 0x000fea0003800000 */
.L_x_41:
[----:B------:R-:W-:-:S05]  /*06c0*/  VIADD R0, R0, 0x9 ;  /* 0x0000000900007836 */ /* 0x000fca0000000000 */
[----:B------:R-:W-:-:S05]  /*06d0*/  LOP3.LUT R2, R0, 0xffff, RZ, 0xc0, !PT ;  /* 0x0000ffff00027812 */ /* 0x000fca00078ec0ff */
[----:B------:R-:W-:-:S05]  /*06e0*/  IMAD R2, R2, 0x199a, RZ ;  /* 0x0000199a02027824 */ /* 0x000fca00078e02ff */
[----:B------:R-:W-:-:S04]  /*06f0*/  SHF.R.U32.HI R2, RZ, 0x10, R2 ;  /* 0x00000010ff027819 */ /* 0x000fc80000011602 */
[----:B------:R-:W-:-:S05]  /*0700*/  PRMT R2, R2, 0x9910, RZ ;  /* 0x0000991002027816 */ /* 0x000fca00000000ff */
[----:B------:R-:W-:-:S05]  /*0710*/  IMAD R2, R2, 0xa, RZ ;  /* 0x0000000a02027824 */ /* 0x000fca00078e02ff */
[----:B------:R-:W-:-:S04]  /*0720*/  IADD3 R2, PT, PT, RZ, -R2, RZ ;  /* 0x80000002ff027210 */ /* 0x000fc80007ffe0ff */
[----:B------:R-:W-:-:S05]  /*0730*/  PRMT R3, R2, 0x7710, RZ ;  /* 0x0000771002037816 */ /* 0x000fca00000000ff */
[----:B------:R-:W-:-:S05]  /*0740*/  IMAD.IADD R0, R0, 0x1, R3 ;  /* 0x0000000100007824 */ /* 0x000fca00078e0203 */
[----:B------:R-:W-:-:S05]  /*0750*/  LOP3.LUT R3, R0, 0xffff, RZ, 0xc0, !PT ;  /* 0x0000ffff00037812 */ /* 0x000fca00078ec0ff */
[----:B------:R-:W-:-:S06]  /*0760*/  IMAD.WIDE.U32 R4, R3, 0x4, R4 ;  /* 0x0000000403047825 */ /* 0x000fcc00078e0004 */
[----:B------:R-:W2:Y:S04]  /*0770*/  LDG.E R5, desc[UR6][R4.64] ;  /* 0x0000000604057981 */ /* 0x000ea8000c1e1900 */
[----:B--2---:R0:W-:Y:S02]  /*0780*/  STG.E desc[UR6][R10.64], R5 ;  /* 0x000000050a007986 */ /* 0x0041e4000c101906 */
.L_x_39:
[----:B------:R-:W-:Y:S05]  /*0790*/  EXIT ;  /* 0x000000000000794d */ /* 0x000fea0003800000 */
.L_x_27:
        /* <DEDUP_REMOVED lines=14> */
.L_x_51:


//--------------------- .nv.global.init           --------------------------
	.section	.nv.global.init,"aw",@progbits
	.align	4
.nv.global.init:
	.type		mrg32k3aM1SubSeq,@object
	.size		mrg32k3aM1SubSeq,(mrg32k3aM2SubSeq - mrg32k3aM1SubSeq)
mrg32k3aM1SubSeq:
        /*0000*/ 	.byte	0x0b, 0xcc, 0xee, 0x04, 0x73, 0x29, 0x8b, 0x6f, 0xf6, 0x53, 0x03, 0xf6, 0x23, 0xf6, 0xea, 0xda
        /* <DEDUP_REMOVED lines=125> */
	.type		mrg32k3aM2SubSeq,@object
	.size		mrg32k3aM2SubSeq,(mrg32k3aM1 - mrg32k3aM2SubSeq)
mrg32k3aM2SubSeq:
        /* <DEDUP_REMOVED lines=126> */
	.type		mrg32k3aM1,@object
	.size		mrg32k3aM1,(mrg32k3aM1Seq - mrg32k3aM1)
mrg32k3aM1:
        /* <DEDUP_REMOVED lines=144> */
	.type		mrg32k3aM1Seq,@object
	.size		mrg32k3aM1Seq,(mrg32k3aM2 - mrg32k3aM1Seq)
mrg32k3aM1Seq:
        /* <DEDUP_REMOVED lines=144> */
	.type		mrg32k3aM2,@object
	.size		mrg32k3aM2,(mrg32k3aM2Seq - mrg32k3aM2)
mrg32k3aM2:
        /* <DEDUP_REMOVED lines=144> */
	.type		mrg32k3aM2Seq,@object
	.size		mrg32k3aM2Seq,(precalc_xorwow_matrix - mrg32k3aM2Seq)
mrg32k3aM2Seq:
        /* <DEDUP_REMOVED lines=144> */
	.type		precalc_xorwow_matrix,@object
	.size		precalc_xorwow_matrix,(precalc_xorwow_offset_matrix - precalc_xorwow_matrix)
precalc_xorwow_matrix:
        /* <DEDUP_REMOVED lines=6400> */
	.type		precalc_xorwow_offset_matrix,@object
	.size		precalc_xorwow_offset_matrix,(.L_1 - precalc_xorwow_offset_matrix)
precalc_xorwow_offset_matrix:
        /* <DEDUP_REMOVED lines=6400> */
.L_1:


//--------------------- .nv.shared._Z16select_offspringPjS_PdS0_j --------------------------
	.section	.nv.shared._Z16select_offspringPjS_PdS0_j,"aw",@nobits
	.sectionflags	@""
	.align	8
.nv.shared._Z16select_offspringPjS_PdS0_j:
	.zero		1040


//--------------------- .nv.shared.reserved.0     --------------------------
	.section	.nv.shared.reserved.0,"aw",@nobits
	.weak		__nv_reservedSMEM_offset_0_alias
	.size		__nv_reservedSMEM_offset_0_alias, 0, 64
	.other		__nv_reservedSMEM_offset_0_alias,@"STO_CUDA_RESERVED_SHARED STV_DEFAULT"
__nv_reservedSMEM_offset_0_alias:
	.zero		0
	.zero		64


//--------------------- .nv.shared._Z14reduce_fitnessPdS_j --------------------------
	.section	.nv.shared._Z14reduce_fitnessPdS_j,"aw",@nobits
	.sectionflags	@""
	.align	8
.nv.shared._Z14reduce_fitnessPdS_j:
	.zero		1032


//--------------------- .nv.shared._Z17calculate_fitnessPjPdS0_jj --------------------------
	.section	.nv.shared._Z17calculate_fitnessPjPdS0_jj,"aw",@nobits
	.sectionflags	@""
	.align	8
.nv.shared._Z17calculate_fitnessPjPdS0_jj:
	.zero		1040


//--------------------- .nv.shared._Z8mutationPjS_Pfj --------------------------
	.section	.nv.shared._Z8mutationPjS_Pfj,"aw",@nobits
	.sectionflags	@""
	.align	4
.nv.shared._Z8mutationPjS_Pfj:
	.zero		1032


//--------------------- .nv.shared._Z13SBX_crossoverPjPfS_S0_j --------------------------
	.section	.nv.shared._Z13SBX_crossoverPjPfS_S0_j,"aw",@nobits
	.sectionflags	@""
	.align	4
.nv.shared._Z13SBX_crossoverPjPfS_S0_j:
	.zero		1032


//--------------------- .nv.shared._Z9crossoverPjS_S_j --------------------------
	.section	.nv.shared._Z9crossoverPjS_S_j,"aw",@nobits
	.sectionflags	@""
	.align	4
.nv.shared._Z9crossoverPjS_S_j:
	.zero		1036


//--------------------- .nv.constant0._Z16select_offspringPjS_PdS0_j --------------------------
	.section	.nv.constant0._Z16select_offspringPjS_PdS0_j,"a",@progbits
	.sectionflags	@""
	.align	4
.nv.constant0._Z16select_offspringPjS_PdS0_j:
	.zero		932


//--------------------- .nv.constant0._Z14reduce_fitnessPdS_j --------------------------
	.section	.nv.constant0._Z14reduce_fitnessPdS_j,"a",@progbits
	.sectionflags	@""
	.align	4
.nv.constant0._Z14reduce_fitnessPdS_j:
	.zero		916


//--------------------- .nv.constant0._Z17calculate_fitnessPjPdS0_jj --------------------------
	.section	.nv.constant0._Z17calculate_fitnessPjPdS0_jj,"a",@progbits
	.sectionflags	@""
	.align	4
.nv.constant0._Z17calculate_fitnessPjPdS0_jj:
	.zero		928


//--------------------- .nv.constant0._Z8mutationPjS_Pfj --------------------------
	.section	.nv.constant0._Z8mutationPjS_Pfj,"a",@progbits
	.sectionflags	@""
	.align	4
.nv.constant0._Z8mutationPjS_Pfj:
	.zero		924


//--------------------- .nv.constant0._Z13SBX_crossoverPjPfS_S0_j --------------------------
	.section	.nv.constant0._Z13SBX_crossoverPjPfS_S0_j,"a",@progbits
	.sectionflags	@""
	.align	4
.nv.constant0._Z13SBX_crossoverPjPfS_S0_j:
	.zero		932


//--------------------- .nv.constant0._Z9crossoverPjS_S_j --------------------------
	.section	.nv.constant0._Z9crossoverPjS_S_j,"a",@progbits
	.sectionflags	@""
	.align	4
.nv.constant0._Z9crossoverPjS_S_j:
	.zero		924


//--------------------- SYMBOLS --------------------------

	.type		.nv.reservedSmem.offset0,@object
	.size		.nv.reservedSmem.offset0,0x4
	.type		.nv.reservedSmem.cap,@object
	.size		.nv.reservedSmem.cap,0x4
